// auto-generated by cutlass_sweep.gemm — config: {"arch": "sm_100", "cluster_m": 1, "cluster_n": 1, "dtype": "bf16", "dtype_b": "bf16", "layout": "nt", "stages": 0, "tile_k": 128, "tile_m": 64, "tile_n": 80}
#include "cutlass/cutlass.h"
#include "cutlass/gemm/collective/collective_builder.hpp"
#include "cutlass/gemm/device/gemm_universal_adapter.h"
#include "cutlass/gemm/kernel/gemm_universal.hpp"
#include "cutlass/epilogue/collective/collective_builder.hpp"

using ElemA = cutlass::bfloat16_t;
using ElemB = cutlass::bfloat16_t;
using ElemCD = cutlass::bfloat16_t;
using Acc  = float;
using TileShape    = cute::Shape<cute::_64, cute::_80, cute::_128>;
using ClusterShape = cute::Shape<cute::_1, cute::_1, cute::_1>;

using CollectiveEpilogue = typename cutlass::epilogue::collective::CollectiveBuilder<
    cutlass::arch::Sm100, cutlass::arch::OpClassTensorOp,
    TileShape, ClusterShape,
    cutlass::epilogue::collective::EpilogueTileAuto,
    Acc, Acc,
    ElemCD, cutlass::layout::RowMajor, 128 / cutlass::sizeof_bits<ElemCD>::value,
    ElemCD, cutlass::layout::RowMajor, 128 / cutlass::sizeof_bits<ElemCD>::value,
    cutlass::epilogue::collective::EpilogueScheduleAuto
  >::CollectiveOp;

using CollectiveMainloop = typename cutlass::gemm::collective::CollectiveBuilder<
    cutlass::arch::Sm100, cutlass::arch::OpClassTensorOp,
    ElemA, cutlass::layout::RowMajor, 128 / cutlass::sizeof_bits<ElemA>::value,
    ElemB, cutlass::layout::ColumnMajor, 128 / cutlass::sizeof_bits<ElemB>::value,
    Acc,
    TileShape, ClusterShape,
    cutlass::gemm::collective::StageCountAutoCarveout<static_cast<int>(sizeof(typename CollectiveEpilogue::SharedStorage))>,
    cutlass::gemm::collective::KernelScheduleAuto
  >::CollectiveOp;

using GemmKernel = cutlass::gemm::kernel::GemmUniversal<
    cute::Shape<int,int,int,int>,
    CollectiveMainloop,
    CollectiveEpilogue
>;
using Gemm = cutlass::gemm::device::GemmUniversalAdapter<GemmKernel>;

// Force the device kernel symbol into the cubin without needing a host main.
auto* _anchor = &cutlass::device_kernel<GemmKernel>;


// ===== COMPILED SASS (sm_100a) =====

	.target	sm_100a

	.elftype	@"ET_EXEC"


//--------------------- .note.nv.tkinfo           --------------------------
	.section	.note.nv.tkinfo,"",@"SHT_NOTE"
	.sectionflags	@"SHF_NOTE_NV_TKINFO"
	.tkinfo
        /*0018*/ 	.word	0x00000002
        /*0030*/ 	.string	""
        /*0030*/ 	.string	"ptxas"
        /*0030*/ 	.string	"Cuda compilation tools, release 13.0, V13.0.88"
        /*0030*/ 	.string	"Build cuda_13.0.r13.0/compiler.36424714_0"
        /*0030*/ 	.string	"-arch sm_100a -m 64 "



//--------------------- .note.nv.cuinfo           --------------------------
	.section	.note.nv.cuinfo,"",@"SHT_NOTE"
	.sectionflags	@"SHF_NOTE_NV_CUINFO"
        /*0018*/ 	.short	0x0002
        /*001a*/ 	.short	0x0064
        /*001c*/ 	.short	0x0082
	.zero		2


//--------------------- .nv.info                  --------------------------
	.section	.nv.info,"",@"SHT_CUDA_INFO"
	.align	4


	//----- nvinfo : EIATTR_REGCOUNT
	.align		4
        /*0000*/ 	.byte	0x04, 0x2f
        /*0002*/ 	.short	(.L_19 - .L_18)
	.align		4
.L_18:
        /*0004*/ 	.word	index@(_ZN7cutlass13device_kernelINS_4gemm6kernel13GemmUniversalIN4cute5tupleIJiiiiEEENS1_10collective13CollectiveMmaINS1_35MainloopSm100TmaUmmaWarpSpecializedILi5ELi2ELi4ENS5_IJNS4_1CILi1EEESB_SB_EEEEENS5_IJNSA_ILi64EEENSA_ILi80EEENSA_ILi128EEEEEENS_10bfloat16_tENS5_IJlSB_lEEESI_SJ_NS4_8TiledMMAINS4_8MMA_AtomIJNS4_20SM100_MMA_F16BF16_SSISI_SI_fLi64ELi80ELNS4_4UMMA5MajorE0ELSO_0ELNSN_7ScaleInE0ELSP_0EEEEEENS4_6LayoutISC_NS5_IJNSA_ILi0EEEST_ST_EEEEENS5_IJNS4_10UnderscoreESW_SW_EEEEENS4_13SM90_TMA_LOADENS4_14ComposedLayoutINS4_7SwizzleILi3ELi4ELi3EEENS4_18smem_ptr_flag_bitsILi16EEENSS_INS5_IJNSA_ILi8EEESE_EEENS5_IJSE_SB_EEEEEEEvNS4_8identityESZ_S19_vS1A_EENS_8epilogue10collective18CollectiveEpilogueINS1C_23Sm100TmaWarpSpecializedILi2ELi1ELi40ELb1ELb0EEEJSH_NS5_IJNSS_ISE_SB_EENSS_ISF_SB_EEEEESI_SJ_SI_SJ_NS1C_6fusion15FusionCallbacksIS1G_NS1K_17LinearCombinationISI_fSI_fLNS_15FloatRoundStyleE2EEESH_S1J_JEEENS4_5SM1004TMEM4LOAD26SM100_TMEM_LOAD_16dp256b2xESZ_NS10_INS11_ILi1ELi4ELi3EEES14_NSS_INS5_IJS15_NSA_ILi16EEEEEENS5_IJS1V_SB_EEEEEEENS4_17SM75_U32x4_LDSM_NENS4_14SM90_TMA_STOREES1Z_NS4_17SM90_U32x4_STSM_NENS4_39AutoVectorizingCopyWithAssumedAlignmentILi128EEEEEEvvEEEEvNT_6ParamsE)
        /*0008*/ 	.word	0x0000007f


	//----- nvinfo : EIATTR_FRAME_SIZE
	.align		4
.L_19:
        /*000c*/ 	.byte	0x04, 0x11
        /*000e*/ 	.short	(.L_21 - .L_20)
	.align		4
.L_20:
        /*0010*/ 	.word	index@($__internal_2_$__cuda_sm10x_tcgen05_guardrail_trap_unallocated_columns_being_dealloced)
        /*0014*/ 	.word	0x00000000


	//----- nvinfo : EIATTR_FRAME_SIZE
	.align		4
.L_21:
        /*0018*/ 	.byte	0x04, 0x11
        /*001a*/ 	.short	(.L_23 - .L_22)
	.align		4
.L_22:
        /*001c*/ 	.word	index@($__internal_1_$__cuda_sm10x_tcgen05_guardrail_trap_phase_invalid_during_alloc)
        /*0020*/ 	.word	0x00000000


	//----- nvinfo : EIATTR_FRAME_SIZE
	.align		4
.L_23:
        /*0024*/ 	.byte	0x04, 0x11
        /*0026*/ 	.short	(.L_25 - .L_24)
	.align		4
.L_24:
        /*0028*/ 	.word	index@($__internal_0_$__cuda_sm10x_tcgen05_guardrail_trap_col_being_dealloced_not_returned_by_alloc)
        /*002c*/ 	.word	0x00000000


	//----- nvinfo : EIATTR_FRAME_SIZE
	.align		4
.L_25:
        /*0030*/ 	.byte	0x04, 0x11
        /*0032*/ 	.short	(.L_27 - .L_26)
	.align		4
.L_26:
        /*0034*/ 	.word	index@(_ZN7cutlass13device_kernelINS_4gemm6kernel13GemmUniversalIN4cute5tupleIJiiiiEEENS1_10collective13CollectiveMmaINS1_35MainloopSm100TmaUmmaWarpSpecializedILi5ELi2ELi4ENS5_IJNS4_1CILi1EEESB_SB_EEEEENS5_IJNSA_ILi64EEENSA_ILi80EEENSA_ILi128EEEEEENS_10bfloat16_tENS5_IJlSB_lEEESI_SJ_NS4_8TiledMMAINS4_8MMA_AtomIJNS4_20SM100_MMA_F16BF16_SSISI_SI_fLi64ELi80ELNS4_4UMMA5MajorE0ELSO_0ELNSN_7ScaleInE0ELSP_0EEEEEENS4_6LayoutISC_NS5_IJNSA_ILi0EEEST_ST_EEEEENS5_IJNS4_10UnderscoreESW_SW_EEEEENS4_13SM90_TMA_LOADENS4_14ComposedLayoutINS4_7SwizzleILi3ELi4ELi3EEENS4_18smem_ptr_flag_bitsILi16EEENSS_INS5_IJNSA_ILi8EEESE_EEENS5_IJSE_SB_EEEEEEEvNS4_8identityESZ_S19_vS1A_EENS_8epilogue10collective18CollectiveEpilogueINS1C_23Sm100TmaWarpSpecializedILi2ELi1ELi40ELb1ELb0EEEJSH_NS5_IJNSS_ISE_SB_EENSS_ISF_SB_EEEEESI_SJ_SI_SJ_NS1C_6fusion15FusionCallbacksIS1G_NS1K_17LinearCombinationISI_fSI_fLNS_15FloatRoundStyleE2EEESH_S1J_JEEENS4_5SM1004TMEM4LOAD26SM100_TMEM_LOAD_16dp256b2xESZ_NS10_INS11_ILi1ELi4ELi3EEES14_NSS_INS5_IJS15_NSA_ILi16EEEEEENS5_IJS1V_SB_EEEEEEENS4_17SM75_U32x4_LDSM_NENS4_14SM90_TMA_STOREES1Z_NS4_17SM90_U32x4_STSM_NENS4_39AutoVectorizingCopyWithAssumedAlignmentILi128EEEEEEvvEEEEvNT_6ParamsE)
        /*0038*/ 	.word	0x00000000


	//----- nvinfo : EIATTR_MIN_STACK_SIZE
	.align		4
.L_27:
        /*003c*/ 	.byte	0x04, 0x12
        /*003e*/ 	.short	(.L_29 - .L_28)
	.align		4
.L_28:
        /*0040*/ 	.word	index@(_ZN7cutlass13device_kernelINS_4gemm6kernel13GemmUniversalIN4cute5tupleIJiiiiEEENS1_10collective13CollectiveMmaINS1_35MainloopSm100TmaUmmaWarpSpecializedILi5ELi2ELi4ENS5_IJNS4_1CILi1EEESB_SB_EEEEENS5_IJNSA_ILi64EEENSA_ILi80EEENSA_ILi128EEEEEENS_10bfloat16_tENS5_IJlSB_lEEESI_SJ_NS4_8TiledMMAINS4_8MMA_AtomIJNS4_20SM100_MMA_F16BF16_SSISI_SI_fLi64ELi80ELNS4_4UMMA5MajorE0ELSO_0ELNSN_7ScaleInE0ELSP_0EEEEEENS4_6LayoutISC_NS5_IJNSA_ILi0EEEST_ST_EEEEENS5_IJNS4_10UnderscoreESW_SW_EEEEENS4_13SM90_TMA_LOADENS4_14ComposedLayoutINS4_7SwizzleILi3ELi4ELi3EEENS4_18smem_ptr_flag_bitsILi16EEENSS_INS5_IJNSA_ILi8EEESE_EEENS5_IJSE_SB_EEEEEEEvNS4_8identityESZ_S19_vS1A_EENS_8epilogue10collective18CollectiveEpilogueINS1C_23Sm100TmaWarpSpecializedILi2ELi1ELi40ELb1ELb0EEEJSH_NS5_IJNSS_ISE_SB_EENSS_ISF_SB_EEEEESI_SJ_SI_SJ_NS1C_6fusion15FusionCallbacksIS1G_NS1K_17LinearCombinationISI_fSI_fLNS_15FloatRoundStyleE2EEESH_S1J_JEEENS4_5SM1004TMEM4LOAD26SM100_TMEM_LOAD_16dp256b2xESZ_NS10_INS11_ILi1ELi4ELi3EEES14_NSS_INS5_IJS15_NSA_ILi16EEEEEENS5_IJS1V_SB_EEEEEEENS4_17SM75_U32x4_LDSM_NENS4_14SM90_TMA_STOREES1Z_NS4_17SM90_U32x4_STSM_NENS4_39AutoVectorizingCopyWithAssumedAlignmentILi128EEEEEEvvEEEEvNT_6ParamsE)
        /*0044*/ 	.word	0x00000000
.L_29:


//--------------------- .nv.compat                --------------------------
	.section	.nv.compat,"",@"SHT_CUDA_COMPAT_INFO"
	.align	4
        /*0000*/ 	.byte	0x02, 0x09, 0x01, 0x00, 0x02, 0x02, 0x02, 0x00, 0x02, 0x05, 0x05, 0x00, 0x03, 0x07, 0x01, 0x01
        /*0010*/ 	.byte	0x02, 0x03, 0x01, 0x00, 0x02, 0x06, 0x01, 0x00, 0x04, 0x0b, 0x08, 0x00, 0x09, 0x00, 0x00, 0x00
        /*0020*/ 	.byte	0x00, 0x00, 0x00, 0x00


//--------------------- .nv.info._ZN7cutlass13device_kernelINS_4gemm6kernel13GemmUniversalIN4cute5tupleIJiiiiEEENS1_10collective13CollectiveMmaINS1_35MainloopSm100TmaUmmaWarpSpecializedILi5ELi2ELi4ENS5_IJNS4_1CILi1EEESB_SB_EEEEENS5_IJNSA_ILi64EEENSA_ILi80EEENSA_ILi128EEEEEENS_10bfloat16_tENS5_IJlSB_lEEESI_SJ_NS4_8TiledMMAINS4_8MMA_AtomIJNS4_20SM100_MMA_F16BF16_SSISI_SI_fLi64ELi80ELNS4_4UMMA5MajorE0ELSO_0ELNSN_7ScaleInE0ELSP_0EEEEEENS4_6LayoutISC_NS5_IJNSA_ILi0EEEST_ST_EEEEENS5_IJNS4_10UnderscoreESW_SW_EEEEENS4_13SM90_TMA_LOADENS4_14ComposedLayoutINS4_7SwizzleILi3ELi4ELi3EEENS4_18smem_ptr_flag_bitsILi16EEENSS_INS5_IJNSA_ILi8EEESE_EEENS5_IJSE_SB_EEEEEEEvNS4_8identityESZ_S19_vS1A_EENS_8epilogue10collective18CollectiveEpilogueINS1C_23Sm100TmaWarpSpecializedILi2ELi1ELi40ELb1ELb0EEEJSH_NS5_IJNSS_ISE_SB_EENSS_ISF_SB_EEEEESI_SJ_SI_SJ_NS1C_6fusion15FusionCallbacksIS1G_NS1K_17LinearCombinationISI_fSI_fLNS_15FloatRoundStyleE2EEESH_S1J_JEEENS4_5SM1004TMEM4LOAD26SM100_TMEM_LOAD_16dp256b2xESZ_NS10_INS11_ILi1ELi4ELi3EEES14_NSS_INS5_IJS15_NSA_ILi16EEEEEENS5_IJS1V_SB_EEEEEEENS4_17SM75_U32x4_LDSM_NENS4_14SM90_TMA_STOREES1Z_NS4_17SM90_U32x4_STSM_NENS4_39AutoVectorizingCopyWithAssumedAlignmentILi128EEEEEEvvEEEEvNT_6ParamsE --------------------------
	.section	.nv.info._ZN7cutlass13device_kernelINS_4gemm6kernel13GemmUniversalIN4cute5tupleIJiiiiEEENS1_10collective13CollectiveMmaINS1_35MainloopSm100TmaUmmaWarpSpecializedILi5ELi2ELi4ENS5_IJNS4_1CILi1EEESB_SB_EEEEENS5_IJNSA_ILi64EEENSA_ILi80EEENSA_ILi128EEEEEENS_10bfloat16_tENS5_IJlSB_lEEESI_SJ_NS4_8TiledMMAINS4_8MMA_AtomIJNS4_20SM100_MMA_F16BF16_SSISI_SI_fLi64ELi80ELNS4_4UMMA5MajorE0ELSO_0ELNSN_7ScaleInE0ELSP_0EEEEEENS4_6LayoutISC_NS5_IJNSA_ILi0EEEST_ST_EEEEENS5_IJNS4_10UnderscoreESW_SW_EEEEENS4_13SM90_TMA_LOADENS4_14ComposedLayoutINS4_7SwizzleILi3ELi4ELi3EEENS4_18smem_ptr_flag_bitsILi16EEENSS_INS5_IJNSA_ILi8EEESE_EEENS5_IJSE_SB_EEEEEEEvNS4_8identityESZ_S19_vS1A_EENS_8epilogue10collective18CollectiveEpilogueINS1C_23Sm100TmaWarpSpecializedILi2ELi1ELi40ELb1ELb0EEEJSH_NS5_IJNSS_ISE_SB_EENSS_ISF_SB_EEEEESI_SJ_SI_SJ_NS1C_6fusion15FusionCallbacksIS1G_NS1K_17LinearCombinationISI_fSI_fLNS_15FloatRoundStyleE2EEESH_S1J_JEEENS4_5SM1004TMEM4LOAD26SM100_TMEM_LOAD_16dp256b2xESZ_NS10_INS11_ILi1ELi4ELi3EEES14_NSS_INS5_IJS15_NSA_ILi16EEEEEENS5_IJS1V_SB_EEEEEEENS4_17SM75_U32x4_LDSM_NENS4_14SM90_TMA_STOREES1Z_NS4_17SM90_U32x4_STSM_NENS4_39AutoVectorizingCopyWithAssumedAlignmentILi128EEEEEEvvEEEEvNT_6ParamsE,"",@"SHT_CUDA_INFO"
	.sectionflags	@""
	.align	4


	//----- nvinfo : EIATTR_CUDA_API_VERSION
	.align		4
        /*0000*/ 	.byte	0x04, 0x37
        /*0002*/ 	.short	(.L_31 - .L_30)
.L_30:
        /*0004*/ 	.word	0x00000082


	//----- nvinfo : EIATTR_KPARAM_INFO
	.align		4
.L_31:
        /*0008*/ 	.byte	0x04, 0x17
        /*000a*/ 	.short	(.L_33 - .L_32)
.L_32:
        /*000c*/ 	.word	0x00000000
        /*0010*/ 	.short	0x0000
        /*0012*/ 	.short	0x0000
        /*0014*/ 	.byte	0x00, 0xf0, 0x01, 0x20


	//----- nvinfo : EIATTR_AT_ENTRY_FRAGMENTS
	.align		4
.L_33:
        /*0018*/ 	.byte	0x04, 0x4f
        /*001a*/ 	.short	(.L_35 - .L_34)


	//   ....[0]....
.L_34:
        /*001c*/ 	.word	0x00000006


	//----- nvinfo : EIATTR_RESERVED_SMEM_USED
	.align		4
.L_35:
        /*0020*/ 	.byte	0x01, 0x41
	.zero		2


	//----- nvinfo : EIATTR_SPARSE_MMA_MASK
	.align		4
        /*0024*/ 	.byte	0x03, 0x50
        /*0026*/ 	.short	0x0000


	//----- nvinfo : EIATTR_TCGEN05_1CTA_USED
	.align		4
        /*0028*/ 	.byte	0x01, 0x51
	.zero		2


	//----- nvinfo : EIATTR_MAXREG_COUNT
	.align		4
        /*002c*/ 	.byte	0x03, 0x1b
        /*002e*/ 	.short	0x00ff


	//----- nvinfo : EIATTR_NUM_BARRIERS
	.align		4
        /*0030*/ 	.byte	0x02, 0x4c
        /*0032*/ 	.byte	0x07
	.zero		1


	//----- nvinfo : EIATTR_EXTERNS
	.align		4
        /*0034*/ 	.byte	0x04, 0x0f
        /*0036*/ 	.short	(.L_37 - .L_36)


	//   ....[0]....
	.align		4
.L_36:
        /*0038*/ 	.word	index@(__assertfail)


	//----- nvinfo : EIATTR_MERCURY_ISA_VERSION
	.align		4
.L_37:
        /*003c*/ 	.byte	0x03, 0x5f
        /*003e*/ 	.short	0x0101


	//----- nvinfo : EIATTR_INT_WARP_WIDE_INSTR_OFFSETS
	.align		4
        /*0040*/ 	.byte	0x04, 0x31
        /*0042*/ 	.short	(.L_39 - .L_38)


	//   ....[0]....
.L_38:
        /*0044*/ 	.word	0x00001f20


	//   ....[1]....
        /*0048*/ 	.word	0x00003c00


	//   ....[2]....
        /*004c*/ 	.word	0x00003c30


	//   ....[3]....
        /*0050*/ 	.word	0x00003c80


	//   ....[4]....
        /*0054*/ 	.word	0x000046e0


	//   ....[5]....
        /*0058*/ 	.word	0x000046f0


	//   ....[6]....
        /*005c*/ 	.word	0x00004720


	//   ....[7]....
        /*0060*/ 	.word	0x00004750


	//   ....[8]....
        /*0064*/ 	.word	0x000048e0


	//   ....[9]....
        /*0068*/ 	.word	0x00004910


	//----- nvinfo : EIATTR_COOP_GROUP_MASK_REGIDS
	.align		4
.L_39:
        /*006c*/ 	.byte	0x04, 0x29
        /*006e*/ 	.short	(.L_41 - .L_40)


	//   ....[0]....
.L_40:
        /*0070*/ 	.word	0xffffffff


	//   ....[1]....
        /*0074*/ 	.word	0xffffffff


	//   ....[2]....
        /*0078*/ 	.word	0xffffffff


	//   ....[3]....
        /*007c*/ 	.word	0xffffffff


	//   ....[4]....
        /*0080*/ 	.word	0xffffffff


	//   ....[5]....
        /*0084*/ 	.word	0xffffffff


	//   ....[6]....
        /*0088*/ 	.word	0xffffffff


	//   ....[7]....
        /*008c*/ 	.word	0xffffffff


	//   ....[8]....
        /*0090*/ 	.word	0xffffffff


	//   ....[9]....
        /*0094*/ 	.word	0xffffffff


	//   ....[10]....
        /*0098*/ 	.word	0xffffffff


	//   ....[11]....
        /*009c*/ 	.word	0xffffffff


	//   ....[12]....
        /*00a0*/ 	.word	0xffffffff


	//----- nvinfo : EIATTR_COOP_GROUP_INSTR_OFFSETS
	.align		4
.L_41:
        /*00a4*/ 	.byte	0x04, 0x28
        /*00a6*/ 	.short	(.L_43 - .L_42)


	//   ....[0]....
.L_42:
        /*00a8*/ 	.word	0x00000090


	//   ....[1]....
        /*00ac*/ 	.word	0x000004d0


	//   ....[2]....
        /*00b0*/ 	.word	0x00000660


	//   ....[3]....
        /*00b4*/ 	.word	0x000007c0


	//   ....[4]....
        /*00b8*/ 	.word	0x000008c0


	//   ....[5]....
        /*00bc*/ 	.word	0x00000a30


	//   ....[6]....
        /*00c0*/ 	.word	0x00000bd0


	//   ....[7]....
        /*00c4*/ 	.word	0x00001e00


	//   ....[8]....
        /*00c8*/ 	.word	0x00002c70


	//   ....[9]....
        /*00cc*/ 	.word	0x00002e80


	//   ....[10]....
        /*00d0*/ 	.word	0x00002eb0


	//   ....[11]....
        /*00d4*/ 	.word	0x00003af0


	//   ....[12]....
        /*00d8*/ 	.word	0x00003d20


	//----- nvinfo : EIATTR_VRC_CTA_INIT_COUNT
	.align		4
.L_43:
        /*00dc*/ 	.byte	0x02, 0x4a
        /*00de*/ 	.byte	0x80
	.zero		1


	//----- nvinfo : EIATTR_SYSCALL_OFFSETS
	.align		4
        /*00e0*/ 	.byte	0x04, 0x46
        /*00e2*/ 	.short	(.L_45 - .L_44)


	//   ....[0]....
.L_44:
        /*00e4*/ 	.word	0x00005420


	//   ....[1]....
        /*00e8*/ 	.word	0x00005510


	//   ....[2]....
        /*00ec*/ 	.word	0x00005d10


	//   ....[3]....
        /*00f0*/ 	.word	0x00005e80


	//   ....[4]....
        /*00f4*/ 	.word	0x00005ff0


	//   ....[5]....
        /*00f8*/ 	.word	0x00006160


	//   ....[6]....
        /*00fc*/ 	.word	0x000062d0


	//----- nvinfo : EIATTR_MBARRIER_INSTR_OFFSETS
	.align		4
.L_45:
        /*0100*/ 	.byte	0x04, 0x39
        /*0102*/ 	.short	(.L_47 - .L_46)


	//   ....[0]....
.L_46:
        /*0104*/ 	.word	0x000005b0
        /*0108*/ 	.word	0x000000ff
        /*010c*/ 	.word	0x00000000
        /*0110*/ 	.short	0x0100
        /*0112*/ 	.byte	0x05
	.zero		1


	//   ....[1]....
        /*0114*/ 	.word	0x000005c0
        /*0118*/ 	.word	0x000000ff
        /*011c*/ 	.word	0x00000028
        /*0120*/ 	.short	0x0100
        /*0122*/ 	.byte	0x05
	.zero		1


	//   ....[2]....
        /*0124*/ 	.word	0x000005d0
        /*0128*/ 	.word	0x000000ff
        /*012c*/ 	.word	0x00000008
        /*0130*/ 	.short	0x0100
        /*0132*/ 	.byte	0x05
	.zero		1


	//   ....[3]....
        /*0134*/ 	.word	0x000005e0
        /*0138*/ 	.word	0x000000ff
        /*013c*/ 	.word	0x00000030
        /*0140*/ 	.short	0x0100
        /*0142*/ 	.byte	0x05
	.zero		1


	//   ....[4]....
        /*0144*/ 	.word	0x000005f0
        /*0148*/ 	.word	0x000000ff
        /*014c*/ 	.word	0x00000010
        /*0150*/ 	.short	0x0100
        /*0152*/ 	.byte	0x05
	.zero		1


	//   ....[5]....
        /*0154*/ 	.word	0x00000600
        /*0158*/ 	.word	0x000000ff
        /*015c*/ 	.word	0x00000038
        /*0160*/ 	.short	0x0100
        /*0162*/ 	.byte	0x05
	.zero		1


	//   ....[6]....
        /*0164*/ 	.word	0x00000610
        /*0168*/ 	.word	0x000000ff
        /*016c*/ 	.word	0x00000018
        /*0170*/ 	.short	0x0100
        /*0172*/ 	.byte	0x05
	.zero		1


	//   ....[7]....
        /*0174*/ 	.word	0x00000620
        /*0178*/ 	.word	0x000000ff
        /*017c*/ 	.word	0x00000040
        /*0180*/ 	.short	0x0100
        /*0182*/ 	.byte	0x05
	.zero		1


	//   ....[8]....
        /*0184*/ 	.word	0x00000630
        /*0188*/ 	.word	0x000000ff
        /*018c*/ 	.word	0x00000020
        /*0190*/ 	.short	0x0100
        /*0192*/ 	.byte	0x05
	.zero		1


	//   ....[9]....
        /*0194*/ 	.word	0x00000640
        /*0198*/ 	.word	0x000000ff
        /*019c*/ 	.word	0x00000048
        /*01a0*/ 	.short	0x0100
        /*01a2*/ 	.byte	0x05
	.zero		1


	//   ....[10]....
        /*01a4*/ 	.word	0x00000770
        /*01a8*/ 	.word	0x000000ff
        /*01ac*/ 	.word	0x00000050
        /*01b0*/ 	.short	0x0100
        /*01b2*/ 	.byte	0x06
	.zero		1


	//   ....[11]....
        /*01b4*/ 	.word	0x00000780
        /*01b8*/ 	.word	0x000000ff
        /*01bc*/ 	.word	0x00000060
        /*01c0*/ 	.short	0x0100
        /*01c2*/ 	.byte	0x06
	.zero		1


	//   ....[12]....
        /*01c4*/ 	.word	0x00000790
        /*01c8*/ 	.word	0x000000ff
        /*01cc*/ 	.word	0x00000058
        /*01d0*/ 	.short	0x0100
        /*01d2*/ 	.byte	0x06
	.zero		1


	//   ....[13]....
        /*01d4*/ 	.word	0x000007a0
        /*01d8*/ 	.word	0x000000ff
        /*01dc*/ 	.word	0x00000068
        /*01e0*/ 	.short	0x0100
        /*01e2*/ 	.byte	0x06
	.zero		1


	//   ....[14]....
        /*01e4*/ 	.word	0x00000890
        /*01e8*/ 	.word	0x000000ff
        /*01ec*/ 	.word	0x00000070
        /*01f0*/ 	.short	0x0100
        /*01f2*/ 	.byte	0x05
	.zero		1


	//   ....[15]....
        /*01f4*/ 	.word	0x000008a0
        /*01f8*/ 	.word	0x000000ff
        /*01fc*/ 	.word	0x00000078
        /*0200*/ 	.short	0x0100
        /*0202*/ 	.byte	0x05
	.zero		1


	//   ....[16]....
        /*0204*/ 	.word	0x000009e0
        /*0208*/ 	.word	0x000000ff
        /*020c*/ 	.word	0x00000080
        /*0210*/ 	.short	0x0100
        /*0212*/ 	.byte	0x05
	.zero		1


	//   ....[17]....
        /*0214*/ 	.word	0x000009f0
        /*0218*/ 	.word	0x000000ff
        /*021c*/ 	.word	0x00000090
        /*0220*/ 	.short	0x0100
        /*0222*/ 	.byte	0x05
	.zero		1


	//   ....[18]....
        /*0224*/ 	.word	0x00000a00
        /*0228*/ 	.word	0x000000ff
        /*022c*/ 	.word	0x00000088
        /*0230*/ 	.short	0x0100
        /*0232*/ 	.byte	0x05
	.zero		1


	//   ....[19]....
        /*0234*/ 	.word	0x00000a10
        /*0238*/ 	.word	0x000000ff
        /*023c*/ 	.word	0x00000098
        /*0240*/ 	.short	0x0100
        /*0242*/ 	.byte	0x05
	.zero		1


	//   ....[20]....
        /*0244*/ 	.word	0x00000b40
        /*0248*/ 	.word	0x000000ff
        /*024c*/ 	.word	0x000000a0
        /*0250*/ 	.short	0x0100
        /*0252*/ 	.byte	0x06
	.zero		1


	//   ....[21]....
        /*0254*/ 	.word	0x00000b50
        /*0258*/ 	.word	0x000000ff
        /*025c*/ 	.word	0x000000c0
        /*0260*/ 	.short	0x0100
        /*0262*/ 	.byte	0x06
	.zero		1


	//   ....[22]....
        /*0264*/ 	.word	0x00000b60
        /*0268*/ 	.word	0x000000ff
        /*026c*/ 	.word	0x000000a8
        /*0270*/ 	.short	0x0100
        /*0272*/ 	.byte	0x06
	.zero		1


	//   ....[23]....
        /*0274*/ 	.word	0x00000b70
        /*0278*/ 	.word	0x000000ff
        /*027c*/ 	.word	0x000000c8
        /*0280*/ 	.short	0x0100
        /*0282*/ 	.byte	0x06
	.zero		1


	//   ....[24]....
        /*0284*/ 	.word	0x00000b80
        /*0288*/ 	.word	0x000000ff
        /*028c*/ 	.word	0x000000b0
        /*0290*/ 	.short	0x0100
        /*0292*/ 	.byte	0x06
	.zero		1


	//   ....[25]....
        /*0294*/ 	.word	0x00000b90
        /*0298*/ 	.word	0x000000ff
        /*029c*/ 	.word	0x000000d0
        /*02a0*/ 	.short	0x0100
        /*02a2*/ 	.byte	0x06
	.zero		1


	//   ....[26]....
        /*02a4*/ 	.word	0x00000ba0
        /*02a8*/ 	.word	0x000000ff
        /*02ac*/ 	.word	0x000000b8
        /*02b0*/ 	.short	0x0100
        /*02b2*/ 	.byte	0x06
	.zero		1


	//   ....[27]....
        /*02b4*/ 	.word	0x00000bb0
        /*02b8*/ 	.word	0x000000ff
        /*02bc*/ 	.word	0x000000d8
        /*02c0*/ 	.short	0x0100
        /*02c2*/ 	.byte	0x06
	.zero		1


	//   ....[28]....
        /*02c4*/ 	.word	0x00000ca0
        /*02c8*/ 	.word	0x000000ff
        /*02cc*/ 	.word	0x000000e0
        /*02d0*/ 	.short	0x0100
        /*02d2*/ 	.byte	0x05
	.zero		1


	//   ....[29]....
        /*02d4*/ 	.word	0x00000cb0
        /*02d8*/ 	.word	0x000000ff
        /*02dc*/ 	.word	0x000000f0
        /*02e0*/ 	.short	0x0100
        /*02e2*/ 	.byte	0x05
	.zero		1


	//   ....[30]....
        /*02e4*/ 	.word	0x00000cc0
        /*02e8*/ 	.word	0x000000ff
        /*02ec*/ 	.word	0x000000e8
        /*02f0*/ 	.short	0x0100
        /*02f2*/ 	.byte	0x05
	.zero		1


	//   ....[31]....
        /*02f4*/ 	.word	0x00000cd0
        /*02f8*/ 	.word	0x000000ff
        /*02fc*/ 	.word	0x000000f8
        /*0300*/ 	.short	0x0100
        /*0302*/ 	.byte	0x05
	.zero		1


	//   ....[32]....
        /*0304*/ 	.word	0x000015a0
        /*0308*/ 	.word	0x00000002
        /*030c*/ 	.word	0x000000f0
        /*0310*/ 	.short	0x010a
        /*0312*/ 	.byte	0xff
	.zero		1


	//   ....[33]....
        /*0314*/ 	.word	0x000015d0
        /*0318*/ 	.word	0x00000002
        /*031c*/ 	.word	0x000000e0
        /*0320*/ 	.short	0x0101
        /*0322*/ 	.byte	0xff
	.zero		1


	//   ....[34]....
        /*0324*/ 	.word	0x000016a0
        /*0328*/ 	.word	0x000000ff
        /*032c*/ 	.word	0x00000028
        /*0330*/ 	.short	0x010a
        /*0332*/ 	.byte	0x05
	.zero		1


	//   ....[35]....
        /*0334*/ 	.word	0x00001740
        /*0338*/ 	.word	0x000000ff
        /*033c*/ 	.word	0x00000028
        /*0340*/ 	.short	0x010a
        /*0342*/ 	.byte	0x21
	.zero		1


	//   ....[36]....
        /*0344*/ 	.word	0x00001890
        /*0348*/ 	.word	0x000000ff
        /*034c*/ 	.word	0x00000028
        /*0350*/ 	.short	0x010a
        /*0352*/ 	.byte	0x08
	.zero		1


	//   ....[37]....
        /*0354*/ 	.word	0x00001a60
        /*0358*/ 	.word	0x000000ff
        /*035c*/ 	.word	0x00000078
        /*0360*/ 	.short	0x0101
        /*0362*/ 	.byte	0x04
	.zero		1


	//   ....[38]....
        /*0364*/ 	.word	0x00001a80
        /*0368*/ 	.word	0x000000ff
        /*036c*/ 	.word	0x00000028
        /*0370*/ 	.short	0x010a
        /*0372*/ 	.byte	0x05
	.zero		1


	//   ....[39]....
        /*0374*/ 	.word	0x00001b00
        /*0378*/ 	.word	0x000000ff
        /*037c*/ 	.word	0x00000028
        /*0380*/ 	.short	0x010a
        /*0382*/ 	.byte	0x21
	.zero		1


	//   ....[40]....
        /*0384*/ 	.word	0x00001c60
        /*0388*/ 	.word	0x000000ff
        /*038c*/ 	.word	0x00000028
        /*0390*/ 	.short	0x010a
        /*0392*/ 	.byte	0x08
	.zero		1


	//   ....[41]....
        /*0394*/ 	.word	0x00001e30
        /*0398*/ 	.word	0x00000002
        /*039c*/ 	.word	0x00000080
        /*03a0*/ 	.short	0x010a
        /*03a2*/ 	.byte	0xff
	.zero		1


	//   ....[42]....
        /*03a4*/ 	.word	0x00001ef0
        /*03a8*/ 	.word	0x00000002
        /*03ac*/ 	.word	0x00000000
        /*03b0*/ 	.short	0x0101
        /*03b2*/ 	.byte	0xff
	.zero		1


	//   ....[43]....
        /*03b4*/ 	.word	0x00002450
        /*03b8*/ 	.word	0x000000ff
        /*03bc*/ 	.word	0x00000000
        /*03c0*/ 	.short	0x010a
        /*03c2*/ 	.byte	0x05
	.zero		1


	//   ....[44]....
        /*03c4*/ 	.word	0x000024e0
        /*03c8*/ 	.word	0x000000ff
        /*03cc*/ 	.word	0x00000000
        /*03d0*/ 	.short	0x010a
        /*03d2*/ 	.byte	0x05
	.zero		1


	//   ....[45]....
        /*03d4*/ 	.word	0x00002570
        /*03d8*/ 	.word	0x000000ff
        /*03dc*/ 	.word	0x00000000
        /*03e0*/ 	.short	0x010a
        /*03e2*/ 	.byte	0x05
	.zero		1


	//   ....[46]....
        /*03e4*/ 	.word	0x00002600
        /*03e8*/ 	.word	0x000000ff
        /*03ec*/ 	.word	0x00000000
        /*03f0*/ 	.short	0x010a
        /*03f2*/ 	.byte	0x05
	.zero		1


	//   ....[47]....
        /*03f4*/ 	.word	0x000026a0
        /*03f8*/ 	.word	0x00000000
        /*03fc*/ 	.word	0x00000000
        /*0400*/ 	.short	0x010a
        /*0402*/ 	.byte	0xff
	.zero		1


	//   ....[48]....
        /*0404*/ 	.word	0x000027c0
        /*0408*/ 	.word	0x00000000
        /*040c*/ 	.word	0x000000e0
        /*0410*/ 	.short	0x010a
        /*0412*/ 	.byte	0xff
	.zero		1


	//   ....[49]....
        /*0414*/ 	.word	0x00002830
        /*0418*/ 	.word	0x00000000
        /*041c*/ 	.word	0x00000000
        /*0420*/ 	.short	0x0101
        /*0422*/ 	.byte	0xff
	.zero		1


	//   ....[50]....
        /*0424*/ 	.word	0x00002850
        /*0428*/ 	.word	0x000000ff
        /*042c*/ 	.word	0x00000090
        /*0430*/ 	.short	0x010a
        /*0432*/ 	.byte	0x05
	.zero		1


	//   ....[51]....
        /*0434*/ 	.word	0x00002970
        /*0438*/ 	.word	0x00000000
        /*043c*/ 	.word	0x00000080
        /*0440*/ 	.short	0x010a
        /*0442*/ 	.byte	0xff
	.zero		1


	//   ....[52]....
        /*0444*/ 	.word	0x00002a70
        /*0448*/ 	.word	0x00000000
        /*044c*/ 	.word	0x00000000
        /*0450*/ 	.short	0x0101
        /*0452*/ 	.byte	0xff
	.zero		1


	//   ....[53]....
        /*0454*/ 	.word	0x00002b00
        /*0458*/ 	.word	0x000000ff
        /*045c*/ 	.word	0x00000090
        /*0460*/ 	.short	0x0106
        /*0462*/ 	.byte	0x05
	.zero		1


	//   ....[54]....
        /*0464*/ 	.word	0x00002b20
        /*0468*/ 	.word	0x000000ff
        /*046c*/ 	.word	0x00000090
        /*0470*/ 	.short	0x010a
        /*0472*/ 	.byte	0x05
	.zero		1


	//   ....[55]....
        /*0474*/ 	.word	0x00002bb0
        /*0478*/ 	.word	0x000000ff
        /*047c*/ 	.word	0x00000090
        /*0480*/ 	.short	0x0106
        /*0482*/ 	.byte	0x04
	.zero		1


	//   ....[56]....
        /*0484*/ 	.word	0x00002bf0
        /*0488*/ 	.word	0x00000000
        /*048c*/ 	.word	0x00000090
        /*0490*/ 	.short	0x010a
        /*0492*/ 	.byte	0xff
	.zero		1


	//   ....[57]....
        /*0494*/ 	.word	0x000031b0
        /*0498*/ 	.word	0x00000000
        /*049c*/ 	.word	0x00000080
        /*04a0*/ 	.short	0x010a
        /*04a2*/ 	.byte	0xff
	.zero		1


	//   ....[58]....
        /*04a4*/ 	.word	0x000032c0
        /*04a8*/ 	.word	0x00000003
        /*04ac*/ 	.word	0x00000000
        /*04b0*/ 	.short	0x0101
        /*04b2*/ 	.byte	0xff
	.zero		1


	//   ....[59]....
        /*04b4*/ 	.word	0x000032d0
        /*04b8*/ 	.word	0x000000ff
        /*04bc*/ 	.word	0x00000000
        /*04c0*/ 	.short	0x010a
        /*04c2*/ 	.byte	0x05
	.zero		1


	//   ....[60]....
        /*04c4*/ 	.word	0x00003340
        /*04c8*/ 	.word	0x000000ff
        /*04cc*/ 	.word	0x000000c0
        /*04d0*/ 	.short	0x010a
        /*04d2*/ 	.byte	0x0e
	.zero		1


	//   ....[61]....
        /*04d4*/ 	.word	0x00003410
        /*04d8*/ 	.word	0x000000ff
        /*04dc*/ 	.word	0x00000000
        /*04e0*/ 	.short	0x010a
        /*04e2*/ 	.byte	0x13
	.zero		1


	//   ....[62]....
        /*04e4*/ 	.word	0x00003540
        /*04e8*/ 	.word	0x000000ff
        /*04ec*/ 	.word	0x00000000
        /*04f0*/ 	.short	0x010a
        /*04f2*/ 	.byte	0x24
	.zero		1


	//   ....[63]....
        /*04f4*/ 	.word	0x00003920
        /*04f8*/ 	.word	0x000000ff
        /*04fc*/ 	.word	0x00000000
        /*0500*/ 	.short	0x010a
        /*0502*/ 	.byte	0x05
	.zero		1


	//   ....[64]....
        /*0504*/ 	.word	0x000039b0
        /*0508*/ 	.word	0x000000ff
        /*050c*/ 	.word	0x00000000
        /*0510*/ 	.short	0x010a
        /*0512*/ 	.byte	0x05
	.zero		1


	//   ....[65]....
        /*0514*/ 	.word	0x00003a40
        /*0518*/ 	.word	0x000000ff
        /*051c*/ 	.word	0x00000000
        /*0520*/ 	.short	0x010a
        /*0522*/ 	.byte	0x05
	.zero		1


	//   ....[66]....
        /*0524*/ 	.word	0x00003ad0
        /*0528*/ 	.word	0x000000ff
        /*052c*/ 	.word	0x00000000
        /*0530*/ 	.short	0x010a
        /*0532*/ 	.byte	0x06
	.zero		1


	//   ....[67]....
        /*0534*/ 	.word	0x00003f10
        /*0538*/ 	.word	0x00000000
        /*053c*/ 	.word	0x00000080
        /*0540*/ 	.short	0x010a
        /*0542*/ 	.byte	0xff
	.zero		1


	//   ....[68]....
        /*0544*/ 	.word	0x00003ff0
        /*0548*/ 	.word	0x00000000
        /*054c*/ 	.word	0x00000000
        /*0550*/ 	.short	0x0101
        /*0552*/ 	.byte	0xff
	.zero		1


	//   ....[69]....
        /*0554*/ 	.word	0x00004310
        /*0558*/ 	.word	0x000000ff
        /*055c*/ 	.word	0x00000078
        /*0560*/ 	.short	0x010a
        /*0562*/ 	.byte	0x04
	.zero		1


	//   ....[70]....
        /*0564*/ 	.word	0x000044f0
        /*0568*/ 	.word	0x000000ff
        /*056c*/ 	.word	0x00000060
        /*0570*/ 	.short	0x010a
        /*0572*/ 	.byte	0x0d
	.zero		1


	//   ....[71]....
        /*0574*/ 	.word	0x00004940
        /*0578*/ 	.word	0x000000ff
        /*057c*/ 	.word	0x00000050
        /*0580*/ 	.short	0x010b
        /*0582*/ 	.byte	0x0d
	.zero		1


	//   ....[72]....
        /*0584*/ 	.word	0x000049a0
        /*0588*/ 	.word	0x000000ff
        /*058c*/ 	.word	0x00000000
        /*0590*/ 	.short	0x0101
        /*0592*/ 	.byte	0x15
	.zero		1


	//   ....[73]....
        /*0594*/ 	.word	0x00004a50
        /*0598*/ 	.word	0x000000ff
        /*059c*/ 	.word	0x00000000
        /*05a0*/ 	.short	0x010a
        /*05a2*/ 	.byte	0x04
	.zero		1


	//   ....[74]....
        /*05a4*/ 	.word	0x00004af0
        /*05a8*/ 	.word	0x00000000
        /*05ac*/ 	.word	0x00000000
        /*05b0*/ 	.short	0x010a
        /*05b2*/ 	.byte	0xff
	.zero		1


	//   ....[75]....
        /*05b4*/ 	.word	0x00004e30
        /*05b8*/ 	.word	0x00000000
        /*05bc*/ 	.word	0x00000080
        /*05c0*/ 	.short	0x010a
        /*05c2*/ 	.byte	0xff
	.zero		1


	//   ....[76]....
        /*05c4*/ 	.word	0x00004f40
        /*05c8*/ 	.word	0x00000000
        /*05cc*/ 	.word	0x00000000
        /*05d0*/ 	.short	0x0101
        /*05d2*/ 	.byte	0xff
	.zero		1


	//   ....[77]....
        /*05d4*/ 	.word	0x000058c0
        /*05d8*/ 	.word	0x00000000
        /*05dc*/ 	.word	0x00000050
        /*05e0*/ 	.short	0x010a
        /*05e2*/ 	.byte	0xff
	.zero		1


	//   ....[78]....
        /*05e4*/ 	.word	0x000058e0
        /*05e8*/ 	.word	0x00000011
        /*05ec*/ 	.word	0x000000a0
        /*05f0*/ 	.short	0x010a
        /*05f2*/ 	.byte	0xff
	.zero		1


	//   ....[79]....
        /*05f4*/ 	.word	0x000059e0
        /*05f8*/ 	.word	0x00000000
        /*05fc*/ 	.word	0x00000050
        /*0600*/ 	.short	0x010a
        /*0602*/ 	.byte	0xff
	.zero		1


	//   ....[80]....
        /*0604*/ 	.word	0x00005bf0
        /*0608*/ 	.word	0x00000011
        /*060c*/ 	.word	0x000000a0
        /*0610*/ 	.short	0x010a
        /*0612*/ 	.byte	0xff
	.zero		1


	//   ....[81]....
        /*0614*/ 	.word	0x00006850
        /*0618*/ 	.word	0x000000ff
        /*061c*/ 	.word	0x00000000
        /*0620*/ 	.short	0x0101
        /*0622*/ 	.byte	0x05
	.zero		1


	//   ....[82]....
        /*0624*/ 	.word	0x00007050
        /*0628*/ 	.word	0x00000000
        /*062c*/ 	.word	0x00000000
        /*0630*/ 	.short	0x0101
        /*0632*/ 	.byte	0xff
	.zero		1


	//   ....[83]....
        /*0634*/ 	.word	0x000072f0
        /*0638*/ 	.word	0x00000002
        /*063c*/ 	.word	0x000000f0
        /*0640*/ 	.short	0x010a
        /*0642*/ 	.byte	0xff
	.zero		1


	//   ....[84]....
        /*0644*/ 	.word	0x00007350
        /*0648*/ 	.word	0x00000002
        /*064c*/ 	.word	0x00000028
        /*0650*/ 	.short	0x010a
        /*0652*/ 	.byte	0xff
	.zero		1


	//   ....[85]....
        /*0654*/ 	.word	0x000073b0
        /*0658*/ 	.word	0x00000002
        /*065c*/ 	.word	0x00000028
        /*0660*/ 	.short	0x010a
        /*0662*/ 	.byte	0xff
	.zero		1


	//   ....[86]....
        /*0664*/ 	.word	0x00007400
        /*0668*/ 	.word	0x00000002
        /*066c*/ 	.word	0x00000080
        /*0670*/ 	.short	0x010a
        /*0672*/ 	.byte	0xff
	.zero		1


	//   ....[87]....
        /*0674*/ 	.word	0x00007460
        /*0678*/ 	.word	0x00000000
        /*067c*/ 	.word	0x00000000
        /*0680*/ 	.short	0x010a
        /*0682*/ 	.byte	0xff
	.zero		1


	//   ....[88]....
        /*0684*/ 	.word	0x000074c0
        /*0688*/ 	.word	0x00000000
        /*068c*/ 	.word	0x00000000
        /*0690*/ 	.short	0x010a
        /*0692*/ 	.byte	0xff
	.zero		1


	//   ....[89]....
        /*0694*/ 	.word	0x00007520
        /*0698*/ 	.word	0x00000000
        /*069c*/ 	.word	0x00000000
        /*06a0*/ 	.short	0x010a
        /*06a2*/ 	.byte	0xff
	.zero		1


	//   ....[90]....
        /*06a4*/ 	.word	0x00007580
        /*06a8*/ 	.word	0x00000000
        /*06ac*/ 	.word	0x00000000
        /*06b0*/ 	.short	0x010a
        /*06b2*/ 	.byte	0xff
	.zero		1


	//   ....[91]....
        /*06b4*/ 	.word	0x000075d0
        /*06b8*/ 	.word	0x00000000
        /*06bc*/ 	.word	0x000000e0
        /*06c0*/ 	.short	0x010a
        /*06c2*/ 	.byte	0xff
	.zero		1


	//   ....[92]....
        /*06c4*/ 	.word	0x00007630
        /*06c8*/ 	.word	0x00000000
        /*06cc*/ 	.word	0x00000090
        /*06d0*/ 	.short	0x010a
        /*06d2*/ 	.byte	0xff
	.zero		1


	//   ....[93]....
        /*06d4*/ 	.word	0x00007680
        /*06d8*/ 	.word	0x00000000
        /*06dc*/ 	.word	0x00000080
        /*06e0*/ 	.short	0x010a
        /*06e2*/ 	.byte	0xff
	.zero		1


	//   ....[94]....
        /*06e4*/ 	.word	0x000076e0
        /*06e8*/ 	.word	0x00000000
        /*06ec*/ 	.word	0x00000090
        /*06f0*/ 	.short	0x010a
        /*06f2*/ 	.byte	0xff
	.zero		1


	//   ....[95]....
        /*06f4*/ 	.word	0x00007730
        /*06f8*/ 	.word	0x00000000
        /*06fc*/ 	.word	0x00000080
        /*0700*/ 	.short	0x010a
        /*0702*/ 	.byte	0xff
	.zero		1


	//   ....[96]....
        /*0704*/ 	.word	0x00007790
        /*0708*/ 	.word	0x00000002
        /*070c*/ 	.word	0x000000c0
        /*0710*/ 	.short	0x010a
        /*0712*/ 	.byte	0xff
	.zero		1


	//   ....[97]....
        /*0714*/ 	.word	0x000077f0
        /*0718*/ 	.word	0x00000000
        /*071c*/ 	.word	0x00000000
        /*0720*/ 	.short	0x010a
        /*0722*/ 	.byte	0xff
	.zero		1


	//   ....[98]....
        /*0724*/ 	.word	0x00007850
        /*0728*/ 	.word	0x00000000
        /*072c*/ 	.word	0x00000000
        /*0730*/ 	.short	0x010a
        /*0732*/ 	.byte	0xff
	.zero		1


	//   ....[99]....
        /*0734*/ 	.word	0x000078b0
        /*0738*/ 	.word	0x00000000
        /*073c*/ 	.word	0x00000000
        /*0740*/ 	.short	0x010a
        /*0742*/ 	.byte	0xff
	.zero		1


	//   ....[100]....
        /*0744*/ 	.word	0x00007910
        /*0748*/ 	.word	0x00000000
        /*074c*/ 	.word	0x00000000
        /*0750*/ 	.short	0x010a
        /*0752*/ 	.byte	0xff
	.zero		1


	//   ....[101]....
        /*0754*/ 	.word	0x00007970
        /*0758*/ 	.word	0x00000000
        /*075c*/ 	.word	0x00000000
        /*0760*/ 	.short	0x010a
        /*0762*/ 	.byte	0xff
	.zero		1


	//   ....[102]....
        /*0764*/ 	.word	0x000079c0
        /*0768*/ 	.word	0x00000000
        /*076c*/ 	.word	0x00000080
        /*0770*/ 	.short	0x010a
        /*0772*/ 	.byte	0xff
	.zero		1


	//   ....[103]....
        /*0774*/ 	.word	0x00007a20
        /*0778*/ 	.word	0x00000000
        /*077c*/ 	.word	0x00000078
        /*0780*/ 	.short	0x010a
        /*0782*/ 	.byte	0xff
	.zero		1


	//   ....[104]....
        /*0784*/ 	.word	0x00007a80
        /*0788*/ 	.word	0x00000000
        /*078c*/ 	.word	0x00000060
        /*0790*/ 	.short	0x010a
        /*0792*/ 	.byte	0xff
	.zero		1


	//   ....[105]....
        /*0794*/ 	.word	0x00007ae0
        /*0798*/ 	.word	0x00000000
        /*079c*/ 	.word	0x00000000
        /*07a0*/ 	.short	0x010a
        /*07a2*/ 	.byte	0xff
	.zero		1


	//   ....[106]....
        /*07a4*/ 	.word	0x00007b30
        /*07a8*/ 	.word	0x00000000
        /*07ac*/ 	.word	0x00000080
        /*07b0*/ 	.short	0x010a
        /*07b2*/ 	.byte	0xff
	.zero		1


	//   ....[107]....
        /*07b4*/ 	.word	0x00007b80
        /*07b8*/ 	.word	0x00000000
        /*07bc*/ 	.word	0x00000050
        /*07c0*/ 	.short	0x010a
        /*07c2*/ 	.byte	0xff
	.zero		1


	//   ....[108]....
        /*07c4*/ 	.word	0x00007bd0
        /*07c8*/ 	.word	0x00000011
        /*07cc*/ 	.word	0x000000a0
        /*07d0*/ 	.short	0x010a
        /*07d2*/ 	.byte	0xff
	.zero		1


	//----- nvinfo : EIATTR_NUM_MBARRIERS
	.align		4
.L_47:
        /*07d4*/ 	.byte	0x03, 0x38
        /*07d6*/ 	.short	0x0020


	//----- nvinfo : EIATTR_EXIT_INSTR_OFFSETS
	.align		4
        /*07d8*/ 	.byte	0x04, 0x1c
        /*07da*/ 	.short	(.L_49 - .L_48)


	//   ....[0]....
.L_48:
        /*07dc*/ 	.word	0x000026d0


	//   ....[1]....
        /*07e0*/ 	.word	0x00002bc0


	//   ....[2]....
        /*07e4*/ 	.word	0x00002c20


	//   ....[3]....
        /*07e8*/ 	.word	0x00003d30


	//   ....[4]....
        /*07ec*/ 	.word	0x00004b20


	//   ....[5]....
        /*07f0*/ 	.word	0x00004b60


	//   ....[6]....
        /*07f4*/ 	.word	0x00007200


	//   ....[7]....
        /*07f8*/ 	.word	0x00007280


	//   ....[8]....
        /*07fc*/ 	.word	0x000072b0


	//   ....[9]....
        /*0800*/ 	.word	0x000072e0


	//----- nvinfo : EIATTR_MAX_THREADS
	.align		4
.L_49:
        /*0804*/ 	.byte	0x04, 0x05
        /*0806*/ 	.short	(.L_51 - .L_50)
.L_50:
        /*0808*/ 	.word	0x00000100
        /*080c*/ 	.word	0x00000001
        /*0810*/ 	.word	0x00000001


	//----- nvinfo : EIATTR_CRS_STACK_SIZE
	.align		4
.L_51:
        /*0814*/ 	.byte	0x04, 0x1e
        /*0816*/ 	.short	(.L_53 - .L_52)
.L_52:
        /*0818*/ 	.word	0x00000000


	//----- nvinfo : EIATTR_CBANK_PARAM_SIZE
	.align		4
.L_53:
        /*081c*/ 	.byte	0x03, 0x19
        /*081e*/ 	.short	0x0800


	//----- nvinfo : EIATTR_PARAM_CBANK
	.align		4
        /*0820*/ 	.byte	0x04, 0x0a
        /*0822*/ 	.short	(.L_55 - .L_54)
	.align		4
.L_54:
        /*0824*/ 	.word	index@(.nv.constant0._ZN7cutlass13device_kernelINS_4gemm6kernel13GemmUniversalIN4cute5tupleIJiiiiEEENS1_10collective13CollectiveMmaINS1_35MainloopSm100TmaUmmaWarpSpecializedILi5ELi2ELi4ENS5_IJNS4_1CILi1EEESB_SB_EEEEENS5_IJNSA_ILi64EEENSA_ILi80EEENSA_ILi128EEEEEENS_10bfloat16_tENS5_IJlSB_lEEESI_SJ_NS4_8TiledMMAINS4_8MMA_AtomIJNS4_20SM100_MMA_F16BF16_SSISI_SI_fLi64ELi80ELNS4_4UMMA5MajorE0ELSO_0ELNSN_7ScaleInE0ELSP_0EEEEEENS4_6LayoutISC_NS5_IJNSA_ILi0EEEST_ST_EEEEENS5_IJNS4_10UnderscoreESW_SW_EEEEENS4_13SM90_TMA_LOADENS4_14ComposedLayoutINS4_7SwizzleILi3ELi4ELi3EEENS4_18smem_ptr_flag_bitsILi16EEENSS_INS5_IJNSA_ILi8EEESE_EEENS5_IJSE_SB_EEEEEEEvNS4_8identityESZ_S19_vS1A_EENS_8epilogue10collective18CollectiveEpilogueINS1C_23Sm100TmaWarpSpecializedILi2ELi1ELi40ELb1ELb0EEEJSH_NS5_IJNSS_ISE_SB_EENSS_ISF_SB_EEEEESI_SJ_SI_SJ_NS1C_6fusion15FusionCallbacksIS1G_NS1K_17LinearCombinationISI_fSI_fLNS_15FloatRoundStyleE2EEESH_S1J_JEEENS4_5SM1004TMEM4LOAD26SM100_TMEM_LOAD_16dp256b2xESZ_NS10_INS11_ILi1ELi4ELi3EEES14_NSS_INS5_IJS15_NSA_ILi16EEEEEENS5_IJS1V_SB_EEEEEEENS4_17SM75_U32x4_LDSM_NENS4_14SM90_TMA_STOREES1Z_NS4_17SM90_U32x4_STSM_NENS4_39AutoVectorizingCopyWithAssumedAlignmentILi128EEEEEEvvEEEEvNT_6ParamsE)
        /*0828*/ 	.short	0x0380
        /*082a*/ 	.short	0x0800


	//----- nvinfo : EIATTR_SW_WAR
	.align		4
.L_55:
        /*082c*/ 	.byte	0x04, 0x36
        /*082e*/ 	.short	(.L_57 - .L_56)
.L_56:
        /*0830*/ 	.word	0x00000008
.L_57:


//--------------------- .nv.callgraph             --------------------------
	.section	.nv.callgraph,"",@"SHT_CUDA_CALLGRAPH"
	.align	4
	.sectionentsize	8
	.align		4
        /*0000*/ 	.word	0x00000000
	.align		4
        /*0004*/ 	.word	0xffffffff
	.align		4
        /*0008*/ 	.word	index@(_ZN7cutlass13device_kernelINS_4gemm6kernel13GemmUniversalIN4cute5tupleIJiiiiEEENS1_10collective13CollectiveMmaINS1_35MainloopSm100TmaUmmaWarpSpecializedILi5ELi2ELi4ENS5_IJNS4_1CILi1EEESB_SB_EEEEENS5_IJNSA_ILi64EEENSA_ILi80EEENSA_ILi128EEEEEENS_10bfloat16_tENS5_IJlSB_lEEESI_SJ_NS4_8TiledMMAINS4_8MMA_AtomIJNS4_20SM100_MMA_F16BF16_SSISI_SI_fLi64ELi80ELNS4_4UMMA5MajorE0ELSO_0ELNSN_7ScaleInE0ELSP_0EEEEEENS4_6LayoutISC_NS5_IJNSA_ILi0EEEST_ST_EEEEENS5_IJNS4_10UnderscoreESW_SW_EEEEENS4_13SM90_TMA_LOADENS4_14ComposedLayoutINS4_7SwizzleILi3ELi4ELi3EEENS4_18smem_ptr_flag_bitsILi16EEENSS_INS5_IJNSA_ILi8EEESE_EEENS5_IJSE_SB_EEEEEEEvNS4_8identityESZ_S19_vS1A_EENS_8epilogue10collective18CollectiveEpilogueINS1C_23Sm100TmaWarpSpecializedILi2ELi1ELi40ELb1ELb0EEEJSH_NS5_IJNSS_ISE_SB_EENSS_ISF_SB_EEEEESI_SJ_SI_SJ_NS1C_6fusion15FusionCallbacksIS1G_NS1K_17LinearCombinationISI_fSI_fLNS_15FloatRoundStyleE2EEESH_S1J_JEEENS4_5SM1004TMEM4LOAD26SM100_TMEM_LOAD_16dp256b2xESZ_NS10_INS11_ILi1ELi4ELi3EEES14_NSS_INS5_IJS15_NSA_ILi16EEEEEENS5_IJS1V_SB_EEEEEEENS4_17SM75_U32x4_LDSM_NENS4_14SM90_TMA_STOREES1Z_NS4_17SM90_U32x4_STSM_NENS4_39AutoVectorizingCopyWithAssumedAlignmentILi128EEEEEEvvEEEEvNT_6ParamsE)
	.align		4
        /*000c*/ 	.word	index@(__assertfail)
	.align		4
        /*0010*/ 	.word	0x00000000
	.align		4
        /*0014*/ 	.word	0xfffffffe
	.align		4
        /*0018*/ 	.word	0x00000000
	.align		4
        /*001c*/ 	.word	0xfffffffd
	.align		4
        /*0020*/ 	.word	0x00000000
	.align		4
        /*0024*/ 	.word	0xfffffffc


//--------------------- .nv.constant4             --------------------------
	.section	.nv.constant4,"a",@progbits
	.align	8
	.align		8
.nv.constant4:
        /*0000*/ 	.dword	__assertfail
	.align		8
        /*0008*/ 	.dword	__unnamed_1
	.align		8
        /*0010*/ 	.dword	__unnamed_2
	.align		8
        /*0018*/ 	.dword	_ZN40_INTERNAL_88a047c6_4_k_cu_87e44b3f_148624cuda3std3__45__cpo5beginE
	.align		8
        /*0020*/ 	.dword	_ZN40_INTERNAL_88a047c6_4_k_cu_87e44b3f_148624cuda3std3__45__cpo3endE
	.align		8
        /*0028*/ 	.dword	_ZN40_INTERNAL_88a047c6_4_k_cu_87e44b3f_148624cuda3std3__45__cpo6cbeginE
	.align		8
        /*0030*/ 	.dword	_ZN40_INTERNAL_88a047c6_4_k_cu_87e44b3f_148624cuda3std3__45__cpo4cendE
	.align		8
        /*0038*/ 	.dword	_ZN40_INTERNAL_88a047c6_4_k_cu_87e44b3f_148624cuda3std3__442_GLOBAL__N__88a047c6_4_k_cu_87e44b3f_148626ignoreE
	.align		8
        /*0040*/ 	.dword	_ZN40_INTERNAL_88a047c6_4_k_cu_87e44b3f_148624cuda3std3__419piecewise_constructE
	.align		8
        /*0048*/ 	.dword	_ZN40_INTERNAL_88a047c6_4_k_cu_87e44b3f_148624cuda3std3__48in_placeE
	.align		8
        /*0050*/ 	.dword	_ZN40_INTERNAL_88a047c6_4_k_cu_87e44b3f_148624cuda3std6ranges3__45__cpo4swapE
	.align		8
        /*0058*/ 	.dword	_ZN40_INTERNAL_88a047c6_4_k_cu_87e44b3f_148624cuda3std6ranges3__45__cpo9iter_moveE
	.align		8
        /*0060*/ 	.dword	_ZN40_INTERNAL_88a047c6_4_k_cu_87e44b3f_148624cute7productE
	.align		8
        /*0068*/ 	.dword	_ZN40_INTERNAL_88a047c6_4_k_cu_87e44b3f_148624cute1_E
	.align		8
        /*0070*/ 	.dword	$str$25
	.align		8
        /*0078*/ 	.dword	$str$26
	.align		8
        /*0080*/ 	.dword	$str$27
	.align		8
        /*0088*/ 	.dword	$str$28


//--------------------- .text._ZN7cutlass13device_kernelINS_4gemm6kernel13GemmUniversalIN4cute5tupleIJiiiiEEENS1_10collective13CollectiveMmaINS1_35MainloopSm100TmaUmmaWarpSpecializedILi5ELi2ELi4ENS5_IJNS4_1CILi1EEESB_SB_EEEEENS5_IJNSA_ILi64EEENSA_ILi80EEENSA_ILi128EEEEEENS_10bfloat16_tENS5_IJlSB_lEEESI_SJ_NS4_8TiledMMAINS4_8MMA_AtomIJNS4_20SM100_MMA_F16BF16_SSISI_SI_fLi64ELi80ELNS4_4UMMA5MajorE0ELSO_0ELNSN_7ScaleInE0ELSP_0EEEEEENS4_6LayoutISC_NS5_IJNSA_ILi0EEEST_ST_EEEEENS5_IJNS4_10UnderscoreESW_SW_EEEEENS4_13SM90_TMA_LOADENS4_14ComposedLayoutINS4_7SwizzleILi3ELi4ELi3EEENS4_18smem_ptr_flag_bitsILi16EEENSS_INS5_IJNSA_ILi8EEESE_EEENS5_IJSE_SB_EEEEEEEvNS4_8identityESZ_S19_vS1A_EENS_8epilogue10collective18CollectiveEpilogueINS1C_23Sm100TmaWarpSpecializedILi2ELi1ELi40ELb1ELb0EEEJSH_NS5_IJNSS_ISE_SB_EENSS_ISF_SB_EEEEESI_SJ_SI_SJ_NS1C_6fusion15FusionCallbacksIS1G_NS1K_17LinearCombinationISI_fSI_fLNS_15FloatRoundStyleE2EEESH_S1J_JEEENS4_5SM1004TMEM4LOAD26SM100_TMEM_LOAD_16dp256b2xESZ_NS10_INS11_ILi1ELi4ELi3EEES14_NSS_INS5_IJS15_NSA_ILi16EEEEEENS5_IJS1V_SB_EEEEEEENS4_17SM75_U32x4_LDSM_NENS4_14SM90_TMA_STOREES1Z_NS4_17SM90_U32x4_STSM_NENS4_39AutoVectorizingCopyWithAssumedAlignmentILi128EEEEEEvvEEEEvNT_6ParamsE --------------------------
	.section	.text._ZN7cutlass13device_kernelINS_4gemm6kernel13GemmUniversalIN4cute5tupleIJiiiiEEENS1_10collective13CollectiveMmaINS1_35MainloopSm100TmaUmmaWarpSpecializedILi5ELi2ELi4ENS5_IJNS4_1CILi1EEESB_SB_EEEEENS5_IJNSA_ILi64EEENSA_ILi80EEENSA_ILi128EEEEEENS_10bfloat16_tENS5_IJlSB_lEEESI_SJ_NS4_8TiledMMAINS4_8MMA_AtomIJNS4_20SM100_MMA_F16BF16_SSISI_SI_fLi64ELi80ELNS4_4UMMA5MajorE0ELSO_0ELNSN_7ScaleInE0ELSP_0EEEEEENS4_6LayoutISC_NS5_IJNSA_ILi0EEEST_ST_EEEEENS5_IJNS4_10UnderscoreESW_SW_EEEEENS4_13SM90_TMA_LOADENS4_14ComposedLayoutINS4_7SwizzleILi3ELi4ELi3EEENS4_18smem_ptr_flag_bitsILi16EEENSS_INS5_IJNSA_ILi8EEESE_EEENS5_IJSE_SB_EEEEEEEvNS4_8identityESZ_S19_vS1A_EENS_8epilogue10collective18CollectiveEpilogueINS1C_23Sm100TmaWarpSpecializedILi2ELi1ELi40ELb1ELb0EEEJSH_NS5_IJNSS_ISE_SB_EENSS_ISF_SB_EEEEESI_SJ_SI_SJ_NS1C_6fusion15FusionCallbacksIS1G_NS1K_17LinearCombinationISI_fSI_fLNS_15FloatRoundStyleE2EEESH_S1J_JEEENS4_5SM1004TMEM4LOAD26SM100_TMEM_LOAD_16dp256b2xESZ_NS10_INS11_ILi1ELi4ELi3EEES14_NSS_INS5_IJS15_NSA_ILi16EEEEEENS5_IJS1V_SB_EEEEEEENS4_17SM75_U32x4_LDSM_NENS4_14SM90_TMA_STOREES1Z_NS4_17SM90_U32x4_STSM_NENS4_39AutoVectorizingCopyWithAssumedAlignmentILi128EEEEEEvvEEEEvNT_6ParamsE,"ax",@progbits
	.align	128
.text._ZN7cutlass13device_kernelINS_4gemm6kernel13GemmUniversalIN4cute5tupleIJiiiiEEENS1_10collective13CollectiveMmaINS1_35MainloopSm100TmaUmmaWarpSpecializedILi5ELi2ELi4ENS5_IJNS4_1CILi1EEESB_SB_EEEEENS5_IJNSA_ILi64EEENSA_ILi80EEENSA_ILi128EEEEEENS_10bfloat16_tENS5_IJlSB_lEEESI_SJ_NS4_8TiledMMAINS4_8MMA_AtomIJNS4_20SM100_MMA_F16BF16_SSISI_SI_fLi64ELi80ELNS4_4UMMA5MajorE0ELSO_0ELNSN_7ScaleInE0ELSP_0EEEEEENS4_6LayoutISC_NS5_IJNSA_ILi0EEEST_ST_EEEEENS5_IJNS4_10UnderscoreESW_SW_EEEEENS4_13SM90_TMA_LOADENS4_14ComposedLayoutINS4_7SwizzleILi3ELi4ELi3EEENS4_18smem_ptr_flag_bitsILi16EEENSS_INS5_IJNSA_ILi8EEESE_EEENS5_IJSE_SB_EEEEEEEvNS4_8identityESZ_S19_vS1A_EENS_8epilogue10collective18CollectiveEpilogueINS1C_23Sm100TmaWarpSpecializedILi2ELi1ELi40ELb1ELb0EEEJSH_NS5_IJNSS_ISE_SB_EENSS_ISF_SB_EEEEESI_SJ_SI_SJ_NS1C_6fusion15FusionCallbacksIS1G_NS1K_17LinearCombinationISI_fSI_fLNS_15FloatRoundStyleE2EEESH_S1J_JEEENS4_5SM1004TMEM4LOAD26SM100_TMEM_LOAD_16dp256b2xESZ_NS10_INS11_ILi1ELi4ELi3EEES14_NSS_INS5_IJS15_NSA_ILi16EEEEEENS5_IJS1V_SB_EEEEEEENS4_17SM75_U32x4_LDSM_NENS4_14SM90_TMA_STOREES1Z_NS4_17SM90_U32x4_STSM_NENS4_39AutoVectorizingCopyWithAssumedAlignmentILi128EEEEEEvvEEEEvNT_6ParamsE:
        .type           _ZN7cutlass13device_kernelINS_4gemm6kernel13GemmUniversalIN4cute5tupleIJiiiiEEENS1_10collective13CollectiveMmaINS1_35MainloopSm100TmaUmmaWarpSpecializedILi5ELi2ELi4ENS5_IJNS4_1CILi1EEESB_SB_EEEEENS5_IJNSA_ILi64EEENSA_ILi80EEENSA_ILi128EEEEEENS_10bfloat16_tENS5_IJlSB_lEEESI_SJ_NS4_8TiledMMAINS4_8MMA_AtomIJNS4_20SM100_MMA_F16BF16_SSISI_SI_fLi64ELi80ELNS4_4UMMA5MajorE0ELSO_0ELNSN_7ScaleInE0ELSP_0EEEEEENS4_6LayoutISC_NS5_IJNSA_ILi0EEEST_ST_EEEEENS5_IJNS4_10UnderscoreESW_SW_EEEEENS4_13SM90_TMA_LOADENS4_14ComposedLayoutINS4_7SwizzleILi3ELi4ELi3EEENS4_18smem_ptr_flag_bitsILi16EEENSS_INS5_IJNSA_ILi8EEESE_EEENS5_IJSE_SB_EEEEEEEvNS4_8identityESZ_S19_vS1A_EENS_8epilogue10collective18CollectiveEpilogueINS1C_23Sm100TmaWarpSpecializedILi2ELi1ELi40ELb1ELb0EEEJSH_NS5_IJNSS_ISE_SB_EENSS_ISF_SB_EEEEESI_SJ_SI_SJ_NS1C_6fusion15FusionCallbacksIS1G_NS1K_17LinearCombinationISI_fSI_fLNS_15FloatRoundStyleE2EEESH_S1J_JEEENS4_5SM1004TMEM4LOAD26SM100_TMEM_LOAD_16dp256b2xESZ_NS10_INS11_ILi1ELi4ELi3EEES14_NSS_INS5_IJS15_NSA_ILi16EEEEEENS5_IJS1V_SB_EEEEEEENS4_17SM75_U32x4_LDSM_NENS4_14SM90_TMA_STOREES1Z_NS4_17SM90_U32x4_STSM_NENS4_39AutoVectorizingCopyWithAssumedAlignmentILi128EEEEEEvvEEEEvNT_6ParamsE,@function
        .size           _ZN7cutlass13device_kernelINS_4gemm6kernel13GemmUniversalIN4cute5tupleIJiiiiEEENS1_10collective13CollectiveMmaINS1_35MainloopSm100TmaUmmaWarpSpecializedILi5ELi2ELi4ENS5_IJNS4_1CILi1EEESB_SB_EEEEENS5_IJNSA_ILi64EEENSA_ILi80EEENSA_ILi128EEEEEENS_10bfloat16_tENS5_IJlSB_lEEESI_SJ_NS4_8TiledMMAINS4_8MMA_AtomIJNS4_20SM100_MMA_F16BF16_SSISI_SI_fLi64ELi80ELNS4_4UMMA5MajorE0ELSO_0ELNSN_7ScaleInE0ELSP_0EEEEEENS4_6LayoutISC_NS5_IJNSA_ILi0EEEST_ST_EEEEENS5_IJNS4_10UnderscoreESW_SW_EEEEENS4_13SM90_TMA_LOADENS4_14ComposedLayoutINS4_7SwizzleILi3ELi4ELi3EEENS4_18smem_ptr_flag_bitsILi16EEENSS_INS5_IJNSA_ILi8EEESE_EEENS5_IJSE_SB_EEEEEEEvNS4_8identityESZ_S19_vS1A_EENS_8epilogue10collective18CollectiveEpilogueINS1C_23Sm100TmaWarpSpecializedILi2ELi1ELi40ELb1ELb0EEEJSH_NS5_IJNSS_ISE_SB_EENSS_ISF_SB_EEEEESI_SJ_SI_SJ_NS1C_6fusion15FusionCallbacksIS1G_NS1K_17LinearCombinationISI_fSI_fLNS_15FloatRoundStyleE2EEESH_S1J_JEEENS4_5SM1004TMEM4LOAD26SM100_TMEM_LOAD_16dp256b2xESZ_NS10_INS11_ILi1ELi4ELi3EEES14_NSS_INS5_IJS15_NSA_ILi16EEEEEENS5_IJS1V_SB_EEEEEEENS4_17SM75_U32x4_LDSM_NENS4_14SM90_TMA_STOREES1Z_NS4_17SM90_U32x4_STSM_NENS4_39AutoVectorizingCopyWithAssumedAlignmentILi128EEEEEEvvEEEEvNT_6ParamsE,(.L_x_144 - _ZN7cutlass13device_kernelINS_4gemm6kernel13GemmUniversalIN4cute5tupleIJiiiiEEENS1_10collective13CollectiveMmaINS1_35MainloopSm100TmaUmmaWarpSpecializedILi5ELi2ELi4ENS5_IJNS4_1CILi1EEESB_SB_EEEEENS5_IJNSA_ILi64EEENSA_ILi80EEENSA_ILi128EEEEEENS_10bfloat16_tENS5_IJlSB_lEEESI_SJ_NS4_8TiledMMAINS4_8MMA_AtomIJNS4_20SM100_MMA_F16BF16_SSISI_SI_fLi64ELi80ELNS4_4UMMA5MajorE0ELSO_0ELNSN_7ScaleInE0ELSP_0EEEEEENS4_6LayoutISC_NS5_IJNSA_ILi0EEEST_ST_EEEEENS5_IJNS4_10UnderscoreESW_SW_EEEEENS4_13SM90_TMA_LOADENS4_14ComposedLayoutINS4_7SwizzleILi3ELi4ELi3EEENS4_18smem_ptr_flag_bitsILi16EEENSS_INS5_IJNSA_ILi8EEESE_EEENS5_IJSE_SB_EEEEEEEvNS4_8identityESZ_S19_vS1A_EENS_8epilogue10collective18CollectiveEpilogueINS1C_23Sm100TmaWarpSpecializedILi2ELi1ELi40ELb1ELb0EEEJSH_NS5_IJNSS_ISE_SB_EENSS_ISF_SB_EEEEESI_SJ_SI_SJ_NS1C_6fusion15FusionCallbacksIS1G_NS1K_17LinearCombinationISI_fSI_fLNS_15FloatRoundStyleE2EEESH_S1J_JEEENS4_5SM1004TMEM4LOAD26SM100_TMEM_LOAD_16dp256b2xESZ_NS10_INS11_ILi1ELi4ELi3EEES14_NSS_INS5_IJS15_NSA_ILi16EEEEEENS5_IJS1V_SB_EEEEEEENS4_17SM75_U32x4_LDSM_NENS4_14SM90_TMA_STOREES1Z_NS4_17SM90_U32x4_STSM_NENS4_39AutoVectorizingCopyWithAssumedAlignmentILi128EEEEEEvvEEEEvNT_6ParamsE)
        .other          _ZN7cutlass13device_kernelINS_4gemm6kernel13GemmUniversalIN4cute5tupleIJiiiiEEENS1_10collective13CollectiveMmaINS1_35MainloopSm100TmaUmmaWarpSpecializedILi5ELi2ELi4ENS5_IJNS4_1CILi1EEESB_SB_EEEEENS5_IJNSA_ILi64EEENSA_ILi80EEENSA_ILi128EEEEEENS_10bfloat16_tENS5_IJlSB_lEEESI_SJ_NS4_8TiledMMAINS4_8MMA_AtomIJNS4_20SM100_MMA_F16BF16_SSISI_SI_fLi64ELi80ELNS4_4UMMA5MajorE0ELSO_0ELNSN_7ScaleInE0ELSP_0EEEEEENS4_6LayoutISC_NS5_IJNSA_ILi0EEEST_ST_EEEEENS5_IJNS4_10UnderscoreESW_SW_EEEEENS4_13SM90_TMA_LOADENS4_14ComposedLayoutINS4_7SwizzleILi3ELi4ELi3EEENS4_18smem_ptr_flag_bitsILi16EEENSS_INS5_IJNSA_ILi8EEESE_EEENS5_IJSE_SB_EEEEEEEvNS4_8identityESZ_S19_vS1A_EENS_8epilogue10collective18CollectiveEpilogueINS1C_23Sm100TmaWarpSpecializedILi2ELi1ELi40ELb1ELb0EEEJSH_NS5_IJNSS_ISE_SB_EENSS_ISF_SB_EEEEESI_SJ_SI_SJ_NS1C_6fusion15FusionCallbacksIS1G_NS1K_17LinearCombinationISI_fSI_fLNS_15FloatRoundStyleE2EEESH_S1J_JEEENS4_5SM1004TMEM4LOAD26SM100_TMEM_LOAD_16dp256b2xESZ_NS10_INS11_ILi1ELi4ELi3EEES14_NSS_INS5_IJS15_NSA_ILi16EEEEEENS5_IJS1V_SB_EEEEEEENS4_17SM75_U32x4_LDSM_NENS4_14SM90_TMA_STOREES1Z_NS4_17SM90_U32x4_STSM_NENS4_39AutoVectorizingCopyWithAssumedAlignmentILi128EEEEEEvvEEEEvNT_6ParamsE,@"STO_CUDA_ENTRY STV_DEFAULT"
_ZN7cutlass13device_kernelINS_4gemm6kernel13GemmUniversalIN4cute5tupleIJiiiiEEENS1_10collective13CollectiveMmaINS1_35MainloopSm100TmaUmmaWarpSpecializedILi5ELi2ELi4ENS5_IJNS4_1CILi1EEESB_SB_EEEEENS5_IJNSA_ILi64EEENSA_ILi80EEENSA_ILi128EEEEEENS_10bfloat16_tENS5_IJlSB_lEEESI_SJ_NS4_8TiledMMAINS4_8MMA_AtomIJNS4_20SM100_MMA_F16BF16_SSISI_SI_fLi64ELi80ELNS4_4UMMA5MajorE0ELSO_0ELNSN_7ScaleInE0ELSP_0EEEEEENS4_6LayoutISC_NS5_IJNSA_ILi0EEEST_ST_EEEEENS5_IJNS4_10UnderscoreESW_SW_EEEEENS4_13SM90_TMA_LOADENS4_14ComposedLayoutINS4_7SwizzleILi3ELi4ELi3EEENS4_18smem_ptr_flag_bitsILi16EEENSS_INS5_IJNSA_ILi8EEESE_EEENS5_IJSE_SB_EEEEEEEvNS4_8identityESZ_S19_vS1A_EENS_8epilogue10collective18CollectiveEpilogueINS1C_23Sm100TmaWarpSpecializedILi2ELi1ELi40ELb1ELb0EEEJSH_NS5_IJNSS_ISE_SB_EENSS_ISF_SB_EEEEESI_SJ_SI_SJ_NS1C_6fusion15FusionCallbacksIS1G_NS1K_17LinearCombinationISI_fSI_fLNS_15FloatRoundStyleE2EEESH_S1J_JEEENS4_5SM1004TMEM4LOAD26SM100_TMEM_LOAD_16dp256b2xESZ_NS10_INS11_ILi1ELi4ELi3EEES14_NSS_INS5_IJS15_NSA_ILi16EEEEEENS5_IJS1V_SB_EEEEEEENS4_17SM75_U32x4_LDSM_NENS4_14SM90_TMA_STOREES1Z_NS4_17SM90_U32x4_STSM_NENS4_39AutoVectorizingCopyWithAssumedAlignmentILi128EEEEEEvvEEEEvNT_6ParamsE:
[----:B------:R-:W1:Y:S01]  /*0000*/  LDC R1, c[0x0][0x37c] ;  /* 0x0000df00ff017b82 */ /* 0x000e620000000800 */
[----:B------:R-:W2:Y:S01]  /*0010*/  S2R R121, SR_TID.X ;  /* 0x0000000000797919 */ /* 0x000ea20000002100 */
[----:B------:R-:W3:Y:S01]  /*0020*/  LDCU.64 UR4, c[0x0][0x890] ;  /* 0x00011200ff0477ac */ /* 0x000ee20008000a00 */
[----:B------:R-:W-:Y:S02]  /*0030*/  PRMT R110, RZ, 0x7610, R110 ;  /* 0x00007610ff6e7816 */ /* 0x000fe4000000006e */
[----:B------:R-:W-:Y:S01]  /*0040*/  ELECT P5, URZ, PT ;  /* 0x0000000000ff782f */ /* 0x000fe200038a0000 */
[----:B------:R-:W4:Y:S01]  /*0050*/  LDCU.64 UR46, c[0x0][0x358] ;  /* 0x00006b00ff2e77ac */ /* 0x000f220008000a00 */
[----:B---3--:R-:W-:-:S04]  /*0060*/  UISETP.NE.U32.AND UP0, UPT, UR4, URZ, UPT ;  /* 0x000000ff0400728c */ /* 0x008fc8000bf05070 */
[----:B------:R-:W-:Y:S01]  /*0070*/  UISETP.NE.AND.EX UP0, UPT, UR5, URZ, UPT, UP0 ;  /* 0x000000ff0500728c */ /* 0x000fe2000bf05300 */
[----:B--2---:R-:W-:-:S05]  /*0080*/  SHF.R.U32.HI R115, RZ, 0x5, R121 ;  /* 0x00000005ff737819 */ /* 0x004fca0000011679 */
[----:B------:R-:W2:Y:S02]  /*0090*/  SHFL.IDX PT, R0, R115, RZ, 0x1f ;  /* 0x00001fff73007589 */ /* 0x000ea400000e0000 */
[----:B--2---:R-:W-:Y:S01]  /*00a0*/  R2UR UR8, R0 ;  /* 0x00000000000872ca */ /* 0x004fe200000e0000 */
[----:B-1--4-:R-:W-:-:S14]  /*00b0*/  BRA.U UP0, `(.L_x_0) ;  /* 0x00000001002c7547 */ /* 0x012fdc000b800000 */
[----:B------:R-:W1:Y:S02]  /*00c0*/  LDCU.64 UR6, c[0x0][0x888] ;  /* 0x00011100ff0677ac */ /* 0x000e640008000a00 */
[----:B-1----:R-:W-:-:S04]  /*00d0*/  UISETP.NE.U32.AND UP0, UPT, UR6, URZ, UPT ;  /* 0x000000ff0600728c */ /* 0x002fc8000bf05070 */
[----:B------:R-:W-:-:S09]  /*00e0*/  UISETP.NE.AND.EX UP0, UPT, UR7, URZ, UPT, UP0 ;  /* 0x000000ff0700728c */ /* 0x000fd2000bf05300 */
[----:B------:R-:W-:Y:S05]  /*00f0*/  BRA.U !UP0, `(.L_x_1) ;  /* 0x0000000108107547 */ /* 0x000fea000b800000 */
[----:B------:R-:W1:Y:S02]  /*0100*/  LDC.64 R2, c[0x0][0x888] ;  /* 0x00022200ff027b82 */ /* 0x000e640000000a00 */
[----:B-1----:R1:W5:Y:S01]  /*0110*/  LDG.E R67, desc[UR46][R2.64] ;  /* 0x0000002e02437981 */ /* 0x002362000c1e1900 */
[----:B------:R-:W-:Y:S01]  /*0120*/  HFMA2 R110, -RZ, RZ, 0, 5.9604644775390625e-08 ;  /* 0x00000001ff6e7431 */ /* 0x000fe200000001ff */
[----:B------:R-:W-:Y:S05]  /*0130*/  BRA `(.L_x_0) ;  /* 0x00000000000c7947 */ /* 0x000fea0003800000 */
.L_x_1:
[----:B------:R-:W1:Y:S01]  /*0140*/  LDCU UR6, c[0x0][0x880] ;  /* 0x00011000ff0677ac */ /* 0x000e620008000800 */
[----:B------:R-:W-:Y:S01]  /*0150*/  HFMA2 R110, -RZ, RZ, 0, 5.9604644775390625e-08 ;  /* 0x00000001ff6e7431 */ /* 0x000fe200000001ff */
[----:B-1----:R-:W-:-:S07]  /*0160*/  MOV R67, UR6 ;  /* 0x0000000600437c02 */ /* 0x002fce0008000f00 */
.L_x_0:
[----:B------:R-:W2:Y:S02]  /*0170*/  LDCU.64 UR6, c[0x0][0x8b0] ;  /* 0x00011600ff0677ac */ /* 0x000ea40008000a00 */
[----:B--2---:R-:W-:-:S04]  /*0180*/  UISETP.NE.U32.AND UP0, UPT, UR6, URZ, UPT ;  /* 0x000000ff0600728c */ /* 0x004fc8000bf05070 */
[----:B------:R-:W-:-:S09]  /*0190*/  UISETP.NE.AND.EX UP0, UPT, UR7, URZ, UPT, UP0 ;  /* 0x000000ff0700728c */ /* 0x000fd2000bf05300 */
[----:B------:R-:W-:Y:S05]  /*01a0*/  BRA.U UP0, `(.L_x_2) ;  /* 0x0000000100247547 */ /* 0x000fea000b800000 */
[----:B------:R-:W2:Y:S02]  /*01b0*/  LDCU.64 UR6, c[0x0][0x8a8] ;  /* 0x00011500ff0677ac */ /* 0x000ea40008000a00 */
[----:B--2---:R-:W-:-:S04]  /*01c0*/  UISETP.NE.U32.AND UP0, UPT, UR6, URZ, UPT ;  /* 0x000000ff0600728c */ /* 0x004fc8000bf05070 */
[----:B------:R-:W-:-:S09]  /*01d0*/  UISETP.NE.AND.EX UP0, UPT, UR7, URZ, UPT, UP0 ;  /* 0x000000ff0700728c */ /* 0x000fd2000bf05300 */
[----:B------:R-:W-:Y:S05]  /*01e0*/  BRA.U !UP0, `(.L_x_3) ;  /* 0x00000001080c7547 */ /* 0x000fea000b800000 */
[----:B-1----:R-:W1:Y:S02]  /*01f0*/  LDC.64 R2, c[0x0][0x8a8] ;  /* 0x00022a00ff027b82 */ /* 0x002e640000000a00 */
[----:B-1----:R2:W5:Y:S01]  /*0200*/  LDG.E R66, desc[UR46][R2.64] ;  /* 0x0000002e02427981 */ /* 0x002562000c1e1900 */
[----:B------:R-:W-:Y:S05]  /*0210*/  BRA `(.L_x_2) ;  /* 0x0000000000087947 */ /* 0x000fea0003800000 */
.L_x_3:
[----:B------:R-:W2:Y:S02]  /*0220*/  LDCU UR6, c[0x0][0x8a0] ;  /* 0x00011400ff0677ac */ /* 0x000ea40008000800 */
[----:B--2---:R-:W-:Y:S02]  /*0230*/  MOV R66, UR6 ;  /* 0x0000000600427c02 */ /* 0x004fe40008000f00 */
.L_x_2:
[----:B------:R-:W-:Y:S01]  /*0240*/  IMAD.U32 R0, RZ, RZ, UR8 ;  /* 0x00000008ff007e24 */ /* 0x000fe2000f8e00ff */
[----:B------:R-:W-:Y:S04]  /*0250*/  BSSY.RECONVERGENT B0, `(.L_x_4) ;  /* 0x000000c000007945 */ /* 0x000fe80003800200 */
[C---:B------:R-:W-:Y:S02]  /*0260*/  ISETP.NE.OR P1, PT, R0.reuse, 0x1, !P5 ;  /* 0x000000010000780c */ /* 0x040fe40006f25670 */
[----:B------:R-:W-:-:S11]  /*0270*/  ISETP.NE.OR P0, PT, R0, 0x3, !P5 ;  /* 0x000000030000780c */ /* 0x000fd60006f05670 */
[----:B------:R-:W-:Y:S05]  /*0280*/  @P1 BRA `(.L_x_5) ;  /* 0x0000000000201947 */ /* 0x000fea0003800000 */
[----:B------:R-:W3:Y:S02]  /*0290*/  LDCU.64 UR6, c[0x0][0x348] ;  /* 0x00006900ff0677ac */ /* 0x000ee40008000a00 */
[----:B---3--:R-:W-:Y:S02]  /*02a0*/  UIADD3 UR10, UP1, UPT, UR6, 0x80, URZ ;  /* 0x00000080060a7890 */ /* 0x008fe4000ff3e0ff */
[----:B------:R-:W-:Y:S02]  /*02b0*/  UIADD3 UR6, UP0, UPT, UR6, 0x180, URZ ;  /* 0x0000018006067890 */ /* 0x000fe4000ff1e0ff */
[----:B------:R-:W-:Y:S02]  /*02c0*/  UIADD3.X UR11, UPT, UPT, URZ, UR7, URZ, UP1, !UPT ;  /* 0x00000007ff0b7290 */ /* 0x000fe40008ffe4ff */
[----:B------:R-:W-:-:S07]  /*02d0*/  UIADD3.X UR7, UPT, UPT, URZ, UR7, URZ, UP0, !UPT ;  /* 0x00000007ff077290 */ /* 0x000fce00087fe4ff */
[----:B------:R3:W-:Y:S02]  /*02e0*/  UTMACCTL.PF [UR10] ;  /* 0x000000000a0079b9 */ /* 0x0007e40008040000 */
[----:B------:R3:W-:Y:S02]  /*02f0*/  UTMACCTL.PF [UR6] ;  /* 0x00000000060079b9 */ /* 0x0007e40008040000 */
[----:B---3--:R-:W-:Y:S01]  /*0300*/  NOP ;  /* 0x0000000000007918 */ /* 0x008fe20000000000 */
.L_x_5:
[----:B------:R-:W-:Y:S05]  /*0310*/  BSYNC.RECONVERGENT B0 ;  /* 0x0000000000007941 */ /* 0x000fea0003800200 */
.L_x_4:
[----:B------:R-:W-:Y:S04]  /*0320*/  BSSY.RECONVERGENT B0, `(.L_x_6) ;  /* 0x000000a000007945 */ /* 0x000fe80003800200 */
        /* <DEDUP_REMOVED lines=9> */
.L_x_7:
[----:B------:R-:W-:Y:S05]  /*03c0*/  BSYNC.RECONVERGENT B0 ;  /* 0x0000000000007941 */ /* 0x000fea0003800200 */
.L_x_6:
[----:B------:R-:W3:Y:S01]  /*03d0*/  LDCU.64 UR6, c[0x0][0x888] ;  /* 0x00011100ff0677ac */ /* 0x000ee20008000a00 */
[----:B------:R-:W-:Y:S02]  /*03e0*/  UISETP.EQ.U32.AND UP1, UPT, UR4, URZ, UPT ;  /* 0x000000ff0400728c */ /* 0x000fe4000bf22070 */
[----:B------:R-:W-:Y:S02]  /*03f0*/  UPLOP3.LUT UP2, UPT, UPT, UPT, UPT, 0x80, 0x8 ;  /* 0x000000000008789c */ /* 0x000fe40003f4f070 */
[----:B---3--:R-:W-:-:S04]  /*0400*/  UISETP.NE.U32.AND UP0, UPT, UR6, URZ, UPT ;  /* 0x000000ff0600728c */ /* 0x008fc8000bf05070 */
[----:B------:R-:W-:-:S04]  /*0410*/  UISETP.NE.AND.EX UP0, UPT, UR7, URZ, UPT, UP0 ;  /* 0x000000ff0700728c */ /* 0x000fc8000bf05300 */
[----:B------:R-:W-:-:S04]  /*0420*/  UISETP.EQ.OR.EX UP3, UPT, UR5, URZ, !UP0, UP1 ;  /* 0x000000ff0500728c */ /* 0x000fc8000c762710 */
[----:B------:R-:W-:-:S05]  /*0430*/  UP2UR UR44, UPR, URZ, 0x8 ;  /* 0x00000008ff2c7883 */ /* 0x000fca0008000000 */
[----:B------:R-:W-:Y:S07]  /*0440*/  BRA.U !UP3, `(.L_x_8) ;  /* 0x000000010b207547 */ /* 0x000fee000b800000 */
[----:B------:R-:W-:Y:S01]  /*0450*/  UISETP.NE.U32.AND UP2, UPT, UR4, URZ, UPT ;  /* 0x000000ff0400728c */ /* 0x000fe2000bf45070 */
[----:B-----5:R-:W-:Y:S01]  /*0460*/  FSETP.NEU.AND P0, PT, R67, RZ, PT ;  /* 0x000000ff4300720b */ /* 0x020fe20003f0d000 */
[----:B------:R-:W-:Y:S02]  /*0470*/  USEL UR4, URZ, 0xffffffff, UP0 ;  /* 0xffffffffff047887 */ /* 0x000fe40008000000 */
[----:B------:R-:W-:-:S10]  /*0480*/  UISETP.NE.AND.EX UP2, UPT, UR5, URZ, UPT, UP2 ;  /* 0x000000ff0500728c */ /* 0x000fd4000bf45320 */
[----:B------:R-:W-:Y:S01]  /*0490*/  VOTEU.ANY UP1, P0 ;  /* 0x0000000000ff7886 */ /* 0x000fe20000020100 */
[----:B------:R-:W-:-:S04]  /*04a0*/  @!UP2 USEL UR4, URZ, 0xffffffff, UP1 ;  /* 0xffffffffff04a887 */ /* 0x000fc80008800000 */
[----:B------:R-:W-:-:S04]  /*04b0*/  ULOP3.LUT UR4, UR4, 0x1, URZ, 0xc0, !UPT ;  /* 0x0000000104047892 */ /* 0x000fc8000f8ec0ff */
[----:B------:R-:W-:-:S11]  /*04c0*/  UISETP.NE.U32.AND UP2, UPT, UR4, 0x1, UPT ;  /* 0x000000010400788c */ /* 0x000fd6000bf45070 */
.L_x_8:
[----:B-12---:R-:W1:Y:S01]  /*04d0*/  SHFL.IDX PT, R2, R115, RZ, 0x1f ;  /* 0x00001fff73027589 */ /* 0x006e6200000e0000 */
[----:B------:R-:W-:-:S04]  /*04e0*/  UISETP.NE.AND UP1, UPT, UR8, 0x2, UPT ;  /* 0x000000020800788c */ /* 0x000fc8000bf25270 */
[----:B------:R-:W-:Y:S01]  /*04f0*/  USEL UR7, URZ, 0x1, UP1 ;  /* 0x00000001ff077887 */ /* 0x000fe20008800000 */
[----:B-1----:R-:W-:-:S13]  /*0500*/  ISETP.NE.AND P0, PT, R2, RZ, PT ;  /* 0x000000ff0200720c */ /* 0x002fda0003f05270 */
[----:B------:R-:W-:Y:S05]  /*0510*/  @P0 BRA `(.L_x_9) ;  /* 0x0000000000500947 */ /* 0x000fea0003800000 */
[----:B------:R-:W1:Y:S01]  /*0520*/  S2UR UR5, SR_CgaCtaId ;  /* 0x00000000000579c3 */ /* 0x000e620000008800 */
[----:B------:R-:W-:Y:S01]  /*0530*/  UMOV UR6, 0x400 ;  /* 0x0000040000067882 */ /* 0x000fe20000000000 */
[----:B------:R-:W-:Y:S01]  /*0540*/  UMOV UR4, 0x1 ;  /* 0x0000000100047882 */ /* 0x000fe20000000000 */
[----:B------:R-:W-:Y:S01]  /*0550*/  ELECT P0, URZ, PT ;  /* 0x0000000000ff782f */ /* 0x000fe20003800000 */
[----:B------:R-:W-:-:S04]  /*0560*/  UIADD3 UR10, UPT, UPT, -UR4, 0x100000, URZ ;  /* 0x00100000040a7890 */ /* 0x000fc8000fffe1ff */
[----:B------:R-:W-:Y:S02]  /*0570*/  USHF.L.U32 UR11, UR10, 0xb, URZ ;  /* 0x0000000b0a0b7899 */ /* 0x000fe400080006ff */
[----:B------:R-:W-:Y:S02]  /*0580*/  USHF.L.U32 UR10, UR10, 0x1, URZ ;  /* 0x000000010a0a7899 */ /* 0x000fe400080006ff */
[----:B-1----:R-:W-:Y:S01]  /*0590*/  ULEA UR5, UR5, UR6, 0x18 ;  /* 0x0000000605057291 */ /* 0x002fe2000f8ec0ff */
[----:B------:R-:W1:Y:S11]  /*05a0*/  FENCE.VIEW.ASYNC.S ;  /* 0x00000000000073c6 */ /* 0x000e760000000000 */
[----:B-1----:R1:W2:Y:S01]  /*05b0*/  SYNCS.EXCH.64 URZ, [UR5], UR10 ;  /* 0x0000000a05ff75b2 */ /* 0x0022a20008000100 */
[----:B------:R1:W3:Y:S01]  /*05c0*/  SYNCS.EXCH.64 URZ, [UR5+0x28], UR10 ;  /* 0x0000280a05ff75b2 */ /* 0x0002e20008000100 */
[----:B------:R1:W4:Y:S01]  /*05d0*/  SYNCS.EXCH.64 URZ, [UR5+0x8], UR10 ;  /* 0x0000080a05ff75b2 */ /* 0x0003220008000100 */
[----:B------:R1:W1:Y:S01]  /*05e0*/  SYNCS.EXCH.64 URZ, [UR5+0x30], UR10 ;  /* 0x0000300a05ff75b2 */ /* 0x0002620008000100 */
[----:B------:R1:W1:Y:S01]  /*05f0*/  SYNCS.EXCH.64 URZ, [UR5+0x10], UR10 ;  /* 0x0000100a05ff75b2 */ /* 0x0002620008000100 */
[----:B------:R1:W1:Y:S01]  /*0600*/  SYNCS.EXCH.64 URZ, [UR5+0x38], UR10 ;  /* 0x0000380a05ff75b2 */ /* 0x0002620008000100 */
[----:B------:R1:W1:Y:S01]  /*0610*/  SYNCS.EXCH.64 URZ, [UR5+0x18], UR10 ;  /* 0x0000180a05ff75b2 */ /* 0x0002620008000100 */
[----:B------:R1:W1:Y:S01]  /*0620*/  SYNCS.EXCH.64 URZ, [UR5+0x40], UR10 ;  /* 0x0000400a05ff75b2 */ /* 0x0002620008000100 */
[----:B------:R1:W1:Y:S01]  /*0630*/  SYNCS.EXCH.64 URZ, [UR5+0x20], UR10 ;  /* 0x0000200a05ff75b2 */ /* 0x0002620008000100 */
[----:B------:R1:W1:Y:S01]  /*0640*/  SYNCS.EXCH.64 URZ, [UR5+0x48], UR10 ;  /* 0x0000480a05ff75b2 */ /* 0x0002620008000100 */
[----:B------:R-:W-:Y:S01]  /*0650*/  NOP ;  /* 0x0000000000007918 */ /* 0x000fe20000000000 */
.L_x_9:
[----:B------:R-:W2:Y:S01]  /*0660*/  SHFL.IDX PT, R2, R115, RZ, 0x1f ;  /* 0x00001fff73027589 */ /* 0x000ea200000e0000 */
[----:B------:R-:W-:Y:S01]  /*0670*/  NOP ;  /* 0x0000000000007918 */ /* 0x000fe20000000000 */
[----:B--2---:R-:W-:-:S13]  /*0680*/  ISETP.NE.AND P0, PT, R2, 0x1, PT ;  /* 0x000000010200780c */ /* 0x004fda0003f05270 */
[----:B------:R-:W-:Y:S05]  /*0690*/  @P0 BRA `(.L_x_10) ;  /* 0x0000000000480947 */ /* 0x000fea0003800000 */
[----:B------:R-:W2:Y:S01]  /*06a0*/  S2UR UR6, SR_CgaCtaId ;  /* 0x00000000000679c3 */ /* 0x000ea20000008800 */
[----:B------:R-:W-:Y:S01]  /*06b0*/  UMOV UR9, 0x400 ;  /* 0x0000040000097882 */ /* 0x000fe20000000000 */
[----:B-1----:R-:W-:Y:S01]  /*06c0*/  UMOV UR5, 0x20 ;  /* 0x0000002000057882 */ /* 0x002fe20000000000 */
[----:B------:R-:W-:Y:S01]  /*06d0*/  UMOV UR4, 0x80 ;  /* 0x0000008000047882 */ /* 0x000fe20000000000 */
[----:B------:R-:W-:-:S04]  /*06e0*/  UIADD3 UR10, UPT, UPT, -UR5, 0x100000, URZ ;  /* 0x00100000050a7890 */ /* 0x000fc8000fffe1ff */
[----:B------:R-:W-:Y:S02]  /*06f0*/  USHF.L.U32 UR11, UR10, 0xb, URZ ;  /* 0x0000000b0a0b7899 */ /* 0x000fe400080006ff */
[----:B------:R-:W-:Y:S02]  /*0700*/  USHF.L.U32 UR10, UR10, 0x1, URZ ;  /* 0x000000010a0a7899 */ /* 0x000fe400080006ff */
[----:B------:R-:W-:-:S04]  /*0710*/  UIADD3 UR4, UPT, UPT, -UR4, 0x100000, URZ ;  /* 0x0010000004047890 */ /* 0x000fc8000fffe1ff */
[----:B------:R-:W-:Y:S02]  /*0720*/  USHF.L.U32 UR5, UR4, 0xb, URZ ;  /* 0x0000000b04057899 */ /* 0x000fe400080006ff */
[----:B------:R-:W-:Y:S01]  /*0730*/  USHF.L.U32 UR4, UR4, 0x1, URZ ;  /* 0x0000000104047899 */ /* 0x000fe200080006ff */
[----:B------:R-:W-:Y:S01]  /*0740*/  ELECT P0, URZ, PT ;  /* 0x0000000000ff782f */ /* 0x000fe20003800000 */
[----:B--2---:R-:W-:Y:S01]  /*0750*/  ULEA UR6, UR6, UR9, 0x18 ;  /* 0x0000000906067291 */ /* 0x004fe2000f8ec0ff */
[----:B------:R-:W1:Y:S11]  /*0760*/  FENCE.VIEW.ASYNC.S ;  /* 0x00000000000073c6 */ /* 0x000e760000000000 */
[----:B-1----:R2:W1:Y:S01]  /*0770*/  SYNCS.EXCH.64 URZ, [UR6+0x50], UR10 ;  /* 0x0000500a06ff75b2 */ /* 0x0024620008000100 */
[----:B------:R2:W1:Y:S01]  /*0780*/  SYNCS.EXCH.64 URZ, [UR6+0x60], UR4 ;  /* 0x0000600406ff75b2 */ /* 0x0004620008000100 */
[----:B------:R2:W1:Y:S01]  /*0790*/  SYNCS.EXCH.64 URZ, [UR6+0x58], UR10 ;  /* 0x0000580a06ff75b2 */ /* 0x0004620008000100 */
[----:B------:R2:W1:Y:S02]  /*07a0*/  SYNCS.EXCH.64 URZ, [UR6+0x68], UR4 ;  /* 0x0000680406ff75b2 */ /* 0x0004640008000100 */
[----:B--2---:R-:W-:Y:S01]  /*07b0*/  NOP ;  /* 0x0000000000007918 */ /* 0x004fe20000000000 */
.L_x_10:
[----:B------:R-:W2:Y:S01]  /*07c0*/  SHFL.IDX PT, R2, R115, RZ, 0x1f ;  /* 0x00001fff73027589 */ /* 0x000ea200000e0000 */
[----:B------:R-:W-:Y:S01]  /*07d0*/  NOP ;  /* 0x0000000000007918 */ /* 0x000fe20000000000 */
[----:B--2---:R-:W-:-:S13]  /*07e0*/  ISETP.NE.AND P0, PT, R2, 0x3, PT ;  /* 0x000000030200780c */ /* 0x004fda0003f05270 */
[----:B------:R-:W-:Y:S05]  /*07f0*/  @P0 BRA `(.L_x_11) ;  /* 0x0000000000300947 */ /* 0x000fea0003800000 */
[----:B-1----:R-:W1:Y:S01]  /*0800*/  S2UR UR5, SR_CgaCtaId ;  /* 0x00000000000579c3 */ /* 0x002e620000008800 */
        /* <DEDUP_REMOVED lines=8> */
[----:B-1----:R2:W1:Y:S01]  /*0890*/  SYNCS.EXCH.64 URZ, [UR5+0x70], UR10 ;  /* 0x0000700a05ff75b2 */ /* 0x0024620008000100 */
[----:B------:R2:W1:Y:S02]  /*08a0*/  SYNCS.EXCH.64 URZ, [UR5+0x78], UR10 ;  /* 0x0000780a05ff75b2 */ /* 0x0004640008000100 */
[----:B--2---:R-:W-:Y:S01]  /*08b0*/  NOP ;  /* 0x0000000000007918 */ /* 0x004fe20000000000 */
.L_x_11:
[----:B------:R-:W2:Y:S01]  /*08c0*/  SHFL.IDX PT, R2, R115, RZ, 0x1f ;  /* 0x00001fff73027589 */ /* 0x000ea200000e0000 */
[----:B------:R-:W-:Y:S01]  /*08d0*/  NOP ;  /* 0x0000000000007918 */ /* 0x000fe20000000000 */
[----:B--2---:R-:W-:-:S13]  /*08e0*/  ISETP.NE.AND P0, PT, R2, 0x4, PT ;  /* 0x000000040200780c */ /* 0x004fda0003f05270 */
[----:B------:R-:W-:Y:S05]  /*08f0*/  @P0 BRA `(.L_x_12) ;  /* 0x00000000004c0947 */ /* 0x000fea0003800000 */
[----:B-1----:R-:W1:Y:S01]  /*0900*/  S2UR UR5, SR_CgaCtaId ;  /* 0x00000000000579c3 */ /* 0x002e620000008800 */
[----:B------:R-:W-:Y:S01]  /*0910*/  UMOV UR9, 0x100 ;  /* 0x0000010000097882 */ /* 0x000fe20000000000 */
[----:B------:R-:W-:Y:S01]  /*0920*/  UMOV UR6, 0x400 ;  /* 0x0000040000067882 */ /* 0x000fe20000000000 */
[----:B------:R-:W-:Y:S01]  /*0930*/  USEL UR9, UR9, 0xe0, UP2 ;  /* 0x000000e009097887 */ /* 0x000fe20009000000 */
[----:B------:R-:W-:Y:S01]  /*0940*/  UMOV UR4, 0x1 ;  /* 0x0000000100047882 */ /* 0x000fe20000000000 */
[----:B------:R-:W-:Y:S01]  /*0950*/  ELECT P0, URZ, PT ;  /* 0x0000000000ff782f */ /* 0x000fe20003800000 */
[----:B------:R-:W-:-:S04]  /*0960*/  UIADD3 UR10, UPT, UPT, -UR4, 0x100000, URZ ;  /* 0x00100000040a7890 */ /* 0x000fc8000fffe1ff */
[----:B------:R-:W-:Y:S02]  /*0970*/  USHF.L.U32 UR11, UR10, 0xb, URZ ;  /* 0x0000000b0a0b7899 */ /* 0x000fe400080006ff */
[----:B------:R-:W-:Y:S02]  /*0980*/  USHF.L.U32 UR10, UR10, 0x1, URZ ;  /* 0x000000010a0a7899 */ /* 0x000fe400080006ff */
[----:B------:R-:W-:-:S04]  /*0990*/  UIADD3 UR12, UPT, UPT, -UR9, 0x100000, URZ ;  /* 0x00100000090c7890 */ /* 0x000fc8000fffe1ff */
[----:B------:R-:W-:Y:S02]  /*09a0*/  USHF.L.U32 UR13, UR12, 0xb, URZ ;  /* 0x0000000b0c0d7899 */ /* 0x000fe400080006ff */
[----:B------:R-:W-:Y:S02]  /*09b0*/  USHF.L.U32 UR12, UR12, 0x1, URZ ;  /* 0x000000010c0c7899 */ /* 0x000fe400080006ff */
[----:B-1----:R-:W-:Y:S01]  /*09c0*/  ULEA UR5, UR5, UR6, 0x18 ;  /* 0x0000000605057291 */ /* 0x002fe2000f8ec0ff */
[----:B------:R-:W1:Y:S11]  /*09d0*/  FENCE.VIEW.ASYNC.S ;  /* 0x00000000000073c6 */ /* 0x000e760000000000 */
[----:B-1----:R2:W1:Y:S01]  /*09e0*/  SYNCS.EXCH.64 URZ, [UR5+0x80], UR10 ;  /* 0x0000800a05ff75b2 */ /* 0x0024620008000100 */
[----:B------:R2:W1:Y:S01]  /*09f0*/  SYNCS.EXCH.64 URZ, [UR5+0x90], UR12 ;  /* 0x0000900c05ff75b2 */ /* 0x0004620008000100 */
[----:B------:R2:W1:Y:S01]  /*0a00*/  SYNCS.EXCH.64 URZ, [UR5+0x88], UR10 ;  /* 0x0000880a05ff75b2 */ /* 0x0004620008000100 */
[----:B------:R2:W1:Y:S02]  /*0a10*/  SYNCS.EXCH.64 URZ, [UR5+0x98], UR12 ;  /* 0x0000980c05ff75b2 */ /* 0x0004640008000100 */
[----:B--2---:R-:W-:Y:S01]  /*0a20*/  NOP ;  /* 0x0000000000007918 */ /* 0x004fe20000000000 */
.L_x_12:
        /* <DEDUP_REMOVED lines=20> */
[----:B------:R2:W1:Y:S01]  /*0b70*/  SYNCS.EXCH.64 URZ, [UR6+0xc8], UR4 ;  /* 0x0000c80406ff75b2 */ /* 0x0004620008000100 */
[----:B------:R2:W1:Y:S01]  /*0b80*/  SYNCS.EXCH.64 URZ, [UR6+0xb0], UR10 ;  /* 0x0000b00a06ff75b2 */ /* 0x0004620008000100 */
[----:B------:R2:W1:Y:S01]  /*0b90*/  SYNCS.EXCH.64 URZ, [UR6+0xd0], UR4 ;  /* 0x0000d00406ff75b2 */ /* 0x0004620008000100 */
[----:B------:R2:W1:Y:S01]  /*0ba0*/  SYNCS.EXCH.64 URZ, [UR6+0xb8], UR10 ;  /* 0x0000b80a06ff75b2 */ /* 0x0004620008000100 */
[----:B------:R2:W1:Y:S02]  /*0bb0*/  SYNCS.EXCH.64 URZ, [UR6+0xd8], UR4 ;  /* 0x0000d80406ff75b2 */ /* 0x0004640008000100 */
[----:B--2---:R-:W-:Y:S01]  /*0bc0*/  NOP ;  /* 0x0000000000007918 */ /* 0x004fe20000000000 */
.L_x_13:
        /* <DEDUP_REMOVED lines=18> */
.L_x_14:
[----:B-1----:R-:W1:Y:S01]  /*0cf0*/  S2UR UR5, SR_CTAID.X ;  /* 0x00000000000579c3 */ /* 0x002e620000002500 */
[----:B------:R-:W-:-:S05]  /*0d00*/  CS2R.32 R109, SR_CgaSize ;  /* 0x00000000006d7805 */ /* 0x000fca0000008a00 */
[----:B------:R-:W-:-:S05]  /*0d10*/  IMAD R109, R109, -0xa0, RZ ;  /* 0xffffff606d6d7824 */ /* 0x000fca00078e02ff */
[----:B------:R-:W-:-:S14]  /*0d20*/  R2UR UR9, R109 ;  /* 0x000000006d0972ca */ /* 0x000fdc00000e0000 */
[----:B------:R-:W2:Y:S01]  /*0d30*/  LDCU UR9, c[0x0][UR9+0x2b0] ;  /* 0x00005600090977ac */ /* 0x000ea20008000800 */
[----:B------:R-:W-:Y:S01]  /*0d40*/  NOP ;  /* 0x0000000000007918 */ /* 0x000fe20000000000 */
[----:B------:R-:W-:-:S05]  /*0d50*/  CS2R.32 R109, SR_CgaSize ;  /* 0x00000000006d7805 */ /* 0x000fca0000008a00 */
[----:B------:R-:W-:-:S05]  /*0d60*/  IMAD R109, R109, -0xa0, RZ ;  /* 0xffffff606d6d7824 */ /* 0x000fca00078e02ff */
[----:B------:R-:W-:-:S14]  /*0d70*/  R2UR UR6, R109 ;  /* 0x000000006d0672ca */ /* 0x000fdc00000e0000 */
[----:B------:R-:W3:Y:S01]  /*0d80*/  LDCU UR6, c[0x0][UR6+0x2b4] ;  /* 0x00005680060677ac */ /* 0x000ee20008000800 */
[----:B------:R-:W4:Y:S08]  /*0d90*/  S2UR UR4, SR_CTAID.Y ;  /* 0x00000000000479c3 */ /* 0x000f300000002600 */
[----:B------:R-:W3:Y:S01]  /*0da0*/  LDC R10, c[0x0][0xb24] ;  /* 0x0002c900ff0a7b82 */ /* 0x000ee20000000800 */
[----:B-1----:R-:W-:-:S02]  /*0db0*/  I2FP.F32.U32 R107, UR5 ;  /* 0x00000005006b7c45 */ /* 0x002fc40008201000 */
[----:B------:R-:W-:-:S05]  /*0dc0*/  CS2R.32 R3, SR_CgaSize ;  /* 0x0000000000037805 */ /* 0x000fca0000008a00 */
[----:B------:R-:W-:-:S06]  /*0dd0*/  IMAD R3, R3, -0xa0, RZ ;  /* 0xffffff6003037824 */ /* 0x000fcc00078e02ff */
[----:B------:R-:W1:Y:S01]  /*0de0*/  LDC R3, c[0x0][R3+0x2a0] ;  /* 0x0000a80003037b82 */ /* 0x000e620000000800 */
[----:B------:R-:W-:Y:S01]  /*0df0*/  MOV R109, UR5 ;  /* 0x00000005006d7c02 */ /* 0x000fe20008000f00 */
[----:B--2---:R-:W-:Y:S01]  /*0e00*/  FMUL R107, R107, UR9 ;  /* 0x000000096b6b7c20 */ /* 0x004fe20008400000 */
[----:B----4-:R-:W-:Y:S02]  /*0e10*/  I2FP.F32.U32 R106, UR4 ;  /* 0x00000004006a7c45 */ /* 0x010fe40008201000 */
[----:B------:R-:W-:-:S05]  /*0e20*/  CS2R.32 R2, SR_CgaSize ;  /* 0x0000000000027805 */ /* 0x000fca0000008a00 */
[----:B------:R-:W-:-:S06]  /*0e30*/  IMAD R2, R2, -0xa0, RZ ;  /* 0xffffff6002027824 */ /* 0x000fcc00078e02ff */
[----:B------:R-:W2:Y:S01]  /*0e40*/  LDC R2, c[0x0][R2+0x2a4] ;  /* 0x0000a90002027b82 */ /* 0x000ea20000000800 */
[----:B------:R-:W-:Y:S01]  /*0e50*/  MOV R108, UR4 ;  /* 0x00000004006c7c02 */ /* 0x000fe20008000f00 */
[----:B------:R-:W4:Y:S01]  /*0e60*/  F2I.U32.TRUNC.NTZ R107, R107 ;  /* 0x0000006b006b7305 */ /* 0x000f22000020f000 */
[----:B---3--:R-:W-:-:S05]  /*0e70*/  FMUL R106, R106, UR6 ;  /* 0x000000066a6a7c20 */ /* 0x008fca0008400000 */
[----:B------:R-:W-:Y:S01]  /*0e80*/  BAR.SYNC.DEFER_BLOCKING 0x0 ;  /* 0x0000000000007b1d */ /* 0x000fe20000010000 */
[----:B------:R-:W-:-:S05]  /*0e90*/  ISETP.GE.AND P0, PT, R10, 0x1, PT ;  /* 0x000000010a00780c */ /* 0x000fca0003f06270 */
[----:B------:R-:W3:Y:S02]  /*0ea0*/  F2I.U32.TRUNC.NTZ R106, R106 ;  /* 0x0000006a006a7305 */ /* 0x000ee4000020f000 */
[----:B------:R-:W2:Y:S01]  /*0eb0*/  S2UR UR36, SR_CTAID.Z ;  /* 0x00000000002479c3 */ /* 0x000ea20000002700 */
[----:B----4-:R-:W-:-:S05]  /*0ec0*/  IADD3 R107, PT, PT, -R107, RZ, RZ ;  /* 0x000000ff6b6b7210 */ /* 0x010fca0007ffe1ff */
[----:B-1----:R-:W-:Y:S01]  /*0ed0*/  IMAD R107, R3, R107, UR5 ;  /* 0x00000005036b7e24 */ /* 0x002fe2000f8e026b */
[----:B---3--:R-:W-:-:S05]  /*0ee0*/  IADD3 R106, PT, PT, -R106, RZ, RZ ;  /* 0x000000ff6a6a7210 */ /* 0x008fca0007ffe1ff */
[----:B--2---:R-:W-:Y:S01]  /*0ef0*/  IMAD R106, R2, R106, UR4 ;  /* 0x00000004026a7e24 */ /* 0x004fe2000f8e026a */
[----:B------:R-:W-:Y:S06]  /*0f00*/  @!P0 BRA `(.L_x_15) ;  /* 0x0000000000b88947 */ /* 0x000fec0003800000 */
[----:B------:R-:W1:Y:S01]  /*0f10*/  LDC.64 R4, c[0x0][0xb18] ;  /* 0x0002c600ff047b82 */ /* 0x000e620000000a00 */
[----:B------:R-:W-:-:S07]  /*0f20*/  ISETP.NE.AND P0, PT, R10, 0x1, PT ;  /* 0x000000010a00780c */ /* 0x000fce0003f05270 */
[----:B------:R-:W2:Y:S08]  /*0f30*/  LDC R9, c[0x0][0xb0c] ;  /* 0x0002c300ff097b82 */ /* 0x000eb00000000800 */
[----:B------:R-:W3:Y:S08]  /*0f40*/  LDC R12, c[0x0][0x370] ;  /* 0x0000dc00ff0c7b82 */ /* 0x000ef00000000800 */
[----:B------:R-:W4:Y:S01]  /*0f50*/  LDC R11, c[0x0][0x374] ;  /* 0x0000dd00ff0b7b82 */ /* 0x000f220000000800 */
[----:B-1----:R-:W-:-:S07]  /*0f60*/  ISETP.NE.AND P1, PT, R4, 0x1, PT ;  /* 0x000000010400780c */ /* 0x002fce0003f25270 */
[----:B------:R-:W3:Y:S01]  /*0f70*/  LDC.64 R6, c[0x0][0xb10] ;  /* 0x0002c400ff067b82 */ /* 0x000ee20000000a00 */
[----:B--2---:R-:W-:-:S07]  /*0f80*/  ISETP.NE.AND P2, PT, R9, 0x1, PT ;  /* 0x000000010900780c */ /* 0x004fce0003f45270 */
[----:B------:R-:W1:Y:S08]  /*0f90*/  LDC R8, c[0x0][0xb20] ;  /* 0x0002c800ff087b82 */ /* 0x000e700000000800 */
[----:B------:R-:W2:Y:S01]  /*0fa0*/  LDC.64 R2, c[0x0][0xb28] ;  /* 0x0002ca00ff027b82 */ /* 0x000ea20000000a00 */
[----:B----4-:R-:W-:-:S04]  /*0fb0*/  IMAD.HI.U32 R13, R11, R5, RZ ;  /* 0x000000050b0d7227 */ /* 0x010fc800078e00ff */
[----:B------:R-:W-:-:S04]  /*0fc0*/  IMAD.HI.U32 R5, R108, R5, RZ ;  /* 0x000000056c057227 */ /* 0x000fc800078e00ff */
[----:B---3--:R-:W-:-:S05]  /*0fd0*/  IMAD.HI.U32 R14, R12, R6, RZ ;  /* 0x000000060c0e7227 */ /* 0x008fca00078e00ff */
[-C--:B------:R-:W-:Y:S01]  /*0fe0*/  @P2 SHF.R.U32.HI R12, RZ, R7.reuse, R14 ;  /* 0x00000007ff0c2219 */ /* 0x080fe2000001160e */
[----:B------:R-:W-:Y:S01]  /*0ff0*/  IMAD.HI.U32 R14, R109, R6, RZ ;  /* 0x000000066d0e7227 */ /* 0x000fe200078e00ff */
[-C--:B-1----:R-:W-:Y:S02]  /*1000*/  @P1 SHF.R.U32.HI R11, RZ, R8.reuse, R13 ;  /* 0x00000008ff0b1219 */ /* 0x082fe4000001160d */
[----:B------:R-:W-:Y:S02]  /*1010*/  SHF.R.U32.HI R5, RZ, R8, R5 ;  /* 0x00000008ff057219 */ /* 0x000fe40000011605 */
[----:B------:R-:W-:Y:S02]  /*1020*/  SHF.R.U32.HI R14, RZ, R7, R14 ;  /* 0x00000007ff0e7219 */ /* 0x000fe4000001160e */
[----:B------:R-:W-:Y:S01]  /*1030*/  SEL R5, R108, R5, !P1 ;  /* 0x000000056c057207 */ /* 0x000fe20004800000 */
[----:B--2---:R-:W-:Y:S01]  /*1040*/  IMAD.HI.U32 R13, R11, R2, RZ ;  /* 0x000000020b0d7227 */ /* 0x004fe200078e00ff */
[----:B------:R-:W-:-:S03]  /*1050*/  SEL R14, R109, R14, !P2 ;  /* 0x0000000e6d0e7207 */ /* 0x000fc60005000000 */
[----:B------:R-:W-:Y:S01]  /*1060*/  IMAD.HI.U32 R6, R12, R2, RZ ;  /* 0x000000020c067227 */ /* 0x000fe200078e00ff */
[----:B------:R-:W-:-:S04]  /*1070*/  @P0 SHF.R.U32.HI R11, RZ, R3, R13 ;  /* 0x00000003ff0b0219 */ /* 0x000fc8000001160d */
[----:B------:R-:W-:Y:S01]  /*1080*/  @P0 SHF.R.U32.HI R12, RZ, R3, R6 ;  /* 0x00000003ff0c0219 */ /* 0x000fe20000011606 */
[----:B------:R-:W-:-:S04]  /*1090*/  IMAD R11, R11, R10, RZ ;  /* 0x0000000a0b0b7224 */ /* 0x000fc800078e02ff */
[----:B------:R-:W-:Y:S01]  /*10a0*/  IMAD R6, R12, R10, RZ ;  /* 0x0000000a0c067224 */ /* 0x000fe200078e02ff */
[----:B------:R-:W-:-:S04]  /*10b0*/  ISETP.GE.AND P1, PT, R5, R11, PT ;  /* 0x0000000b0500720c */ /* 0x000fc80003f26270 */
[----:B------:R-:W-:Y:S01]  /*10c0*/  ISETP.GE.OR P1, PT, R14, R6, P1 ;  /* 0x000000060e00720c */ /* 0x000fe20000f26670 */
[----:B------:R-:W-:-:S05]  /*10d0*/  IMAD.HI.U32 R6, R5, R2, RZ ;  /* 0x0000000205067227 */ /* 0x000fca00078e00ff */
[----:B------:R-:W-:-:S04]  /*10e0*/  SHF.R.U32.HI R6, RZ, R3, R6 ;  /* 0x00000003ff067219 */ /* 0x000fc80000011606 */
[----:B------:R-:W-:-:S03]  /*10f0*/  SEL R6, R5, R6, !P0 ;  /* 0x0000000605067207 */ /* 0x000fc60004000000 */
[----:B------:R-:W-:Y:S01]  /*1100*/  @!P1 IMAD.HI.U32 R7, R14, R2, RZ ;  /* 0x000000020e079227 */ /* 0x000fe200078e00ff */
[----:B------:R-:W-:-:S04]  /*1110*/  IADD3 R2, PT, PT, -R6, RZ, RZ ;  /* 0x000000ff06027210 */ /* 0x000fc80007ffe1ff */
[----:B------:R-:W-:Y:S01]  /*1120*/  @!P1 SHF.R.U32.HI R3, RZ, R3, R7 ;  /* 0x00000003ff039219 */ /* 0x000fe20000011607 */
[----:B------:R-:W-:Y:S01]  /*1130*/  IMAD R2, R10, R2, R5 ;  /* 0x000000020a027224 */ /* 0x000fe200078e0205 */
[----:B------:R-:W-:Y:S02]  /*1140*/  IADD3 R7, PT, PT, -R5, RZ, RZ ;  /* 0x000000ff05077210 */ /* 0x000fe40007ffe1ff */
[----:B------:R-:W-:-:S03]  /*1150*/  @!P1 SEL R3, R14, R3, !P0 ;  /* 0x000000030e039207 */ /* 0x000fc60004000000 */
[----:B------:R-:W-:Y:S02]  /*1160*/  IMAD R7, R4, R7, R108 ;  /* 0x0000000704077224 */ /* 0x000fe400078e026c */
[--C-:B------:R-:W-:Y:S02]  /*1170*/  @!P1 IMAD.IADD R6, R6, 0x1, -R3.reuse ;  /* 0x0000000106069824 */ /* 0x100fe400078e0a03 */
[----:B------:R-:W-:Y:S01]  /*1180*/  @!P1 IMAD R3, R2, R12, R3 ;  /* 0x0000000c02039224 */ /* 0x000fe200078e0203 */
[----:B------:R-:W-:Y:S01]  /*1190*/  IADD3 R2, PT, PT, -R14, RZ, RZ ;  /* 0x000000ff0e027210 */ /* 0x000fe20007ffe1ff */
[----:B------:R-:W-:Y:S02]  /*11a0*/  @!P1 IMAD R5, R6, R10, R14 ;  /* 0x0000000a06059224 */ /* 0x000fe400078e020e */
[----:B------:R-:W-:Y:S02]  /*11b0*/  @!P1 IMAD.MOV.U32 R14, RZ, RZ, R3 ;  /* 0x000000ffff0e9224 */ /* 0x000fe400078e0003 */
[----:B------:R-:W-:-:S02]  /*11c0*/  IMAD R2, R9, R2, R109 ;  /* 0x0000000209027224 */ /* 0x000fc400078e026d */
[----:B------:R-:W-:Y:S02]  /*11d0*/  IMAD R108, R5, R4, R7 ;  /* 0x00000004056c7224 */ /* 0x000fe400078e0207 */
[----:B------:R-:W-:Y:S02]  /*11e0*/  IMAD R109, R14, R9, R2 ;  /* 0x000000090e6d7224 */ /* 0x000fe400078e0202 */
.L_x_15:
[----:B------:R-:W1:Y:S01]  /*11f0*/  LDCU UR4, c[0x0][0xb30] ;  /* 0x00016600ff0477ac */ /* 0x000e620008000800 */
[----:B------:R-:W2:Y:S08]  /*1200*/  S2UR UR37, SR_CgaCtaId ;  /* 0x00000000002579c3 */ /* 0x000eb00000008800 */
[----:B------:R-:W3:Y:S01]  /*1210*/  LDC R60, c[0x0][0xb24] ;  /* 0x0002c900ff3c7b82 */ /* 0x000ee20000000800 */
[----:B-1----:R-:W-:-:S09]  /*1220*/  UISETP.NE.AND UP1, UPT, UR4, 0x1, UPT ;  /* 0x000000010400788c */ /* 0x002fd2000bf25270 */
[----:B--2---:R-:W-:Y:S05]  /*1230*/  BRA.U UP1, `(.L_x_16) ;  /* 0x0000000101407547 */ /* 0x004fea000b800000 */
[----:B------:R-:W1:Y:S08]  /*1240*/  LDC.64 R4, c[0x0][0xb10] ;  /* 0x0002c400ff047b82 */ /* 0x000e700000000a00 */
[----:B------:R-:W2:Y:S08]  /*1250*/  LDC.64 R2, c[0x0][0xb18] ;  /* 0x0002c600ff027b82 */ /* 0x000eb00000000a00 */
[----:B------:R-:W4:Y:S08]  /*1260*/  LDC R6, c[0x0][0xb20] ;  /* 0x0002c800ff067b82 */ /* 0x000f300000000800 */
[----:B------:R-:W3:Y:S01]  /*1270*/  LDC R7, c[0x0][0xb0c] ;  /* 0x0002c300ff077b82 */ /* 0x000ee20000000800 */
[----:B-1----:R-:W-:-:S05]  /*1280*/  IMAD.HI.U32 R4, R109, R4, RZ ;  /* 0x000000046d047227 */ /* 0x002fca00078e00ff */
[----:B------:R-:W-:Y:S01]  /*1290*/  SHF.R.U32.HI R4, RZ, R5, R4 ;  /* 0x00000005ff047219 */ /* 0x000fe20000011604 */
[----:B--2---:R-:W-:Y:S01]  /*12a0*/  IMAD.HI.U32 R3, R108, R3, RZ ;  /* 0x000000036c037227 */ /* 0x004fe200078e00ff */
[----:B------:R-:W-:-:S04]  /*12b0*/  ISETP.NE.AND P0, PT, R2, 0x1, PT ;  /* 0x000000010200780c */ /* 0x000fc80003f05270 */
[----:B----4-:R-:W-:-:S04]  /*12c0*/  SHF.R.U32.HI R3, RZ, R6, R3 ;  /* 0x00000006ff037219 */ /* 0x010fc80000011603 */
[----:B------:R-:W-:Y:S02]  /*12d0*/  SEL R3, R108, R3, !P0 ;  /* 0x000000036c037207 */ /* 0x000fe40004000000 */
[----:B---3--:R-:W-:-:S04]  /*12e0*/  ISETP.NE.AND P1, PT, R7, 0x1, PT ;  /* 0x000000010700780c */ /* 0x008fc80003f25270 */
[----:B------:R-:W-:-:S05]  /*12f0*/  SEL R4, R109, R4, !P1 ;  /* 0x000000046d047207 */ /* 0x000fca0004800000 */
[----:B------:R-:W-:Y:S02]  /*1300*/  IMAD.IADD R5, R3, 0x1, -R4 ;  /* 0x0000000103057824 */ /* 0x000fe400078e0a04 */
[----:B------:R-:W-:Y:S02]  /*1310*/  IMAD.IADD R3, R4, 0x1, -R3 ;  /* 0x0000000104037824 */ /* 0x000fe400078e0a03 */
[----:B------:R-:W-:Y:S02]  /*1320*/  IMAD R109, R5, R7, R109 ;  /* 0x00000007056d7224 */ /* 0x000fe400078e026d */
[----:B------:R-:W-:-:S07]  /*1330*/  IMAD R108, R3, R2, R108 ;  /* 0x00000002036c7224 */ /* 0x000fce00078e026c */
.L_x_16:
[----:B------:R-:W-:Y:S01]  /*1340*/  BAR.SYNC.DEFER_BLOCKING 0x0 ;  /* 0x0000000000007b1d */ /* 0x000fe20000010000 */
[----:B------:R-:W-:Y:S01]  /*1350*/  UISETP.NE.AND UP1, UPT, UR8, 0x2, UPT ;  /* 0x000000020800788c */ /* 0x000fe2000bf25270 */
[----:B------:R-:W-:Y:S02]  /*1360*/  ISETP.NE.OR P5, PT, R0, 0x2, !P5 ;  /* 0x000000020000780c */ /* 0x000fe40006fa5670 */
[----:B------:R-:W-:-:S06]  /*1370*/  LOP3.LUT R2, R121, 0x1f, RZ, 0xc0, !PT ;  /* 0x0000001f79027812 */ /* 0x000fcc00078ec0ff */
[----:B------:R-:W-:Y:S05]  /*1380*/  BRA.U UP1, `(.L_x_17) ;  /* 0x0000001101d87547 */ /* 0x000fea000b800000 */
[----:B------:R-:W1:Y:S01]  /*1390*/  LDCU UR15, c[0x0][0x38c] ;  /* 0x00007180ff0f77ac */ /* 0x000e620008000800 */
[----:B------:R-:W2:Y:S01]  /*13a0*/  LDC R8, c[0x0][0x370] ;  /* 0x0000dc00ff087b82 */ /* 0x000ea20000000800 */
[----:B------:R-:W-:Y:S01]  /*13b0*/  PLOP3.LUT P1, PT, PT, PT, UP2, 0x80, 0x8 ;  /* 0x000000000008781c */ /* 0x000fe20003f2f028 */
[----:B------:R-:W-:Y:S01]  /*13c0*/  IMAD.MOV.U32 R15, RZ, RZ, 0x1 ;  /* 0x00000001ff0f7424 */ /* 0x000fe200078e00ff */
[----:B------:R-:W-:Y:S01]  /*13d0*/  ISETP.EQ.OR P4, PT, R2, RZ, P5 ;  /* 0x000000ff0200720c */ /* 0x000fe20002f82670 */
[----:B------:R-:W-:Y:S01]  /*13e0*/  IMAD.MOV.U32 R14, RZ, RZ, RZ ;  /* 0x000000ffff0e7224 */ /* 0x000fe200078e00ff */
[----:B------:R-:W-:Y:S02]  /*13f0*/  PLOP3.LUT P1, PT, P1, PT, PT, 0x8, 0x80 ;  /* 0x000000000080781c */ /* 0x000fe40000f2e170 */
[----:B------:R-:W-:Y:S01]  /*1400*/  CS2R R12, SRZ ;  /* 0x00000000000c7805 */ /* 0x000fe2000001ff00 */
[----:B------:R-:W-:Y:S01]  /*1410*/  IMAD.MOV.U32 R11, RZ, RZ, 0x1 ;  /* 0x00000001ff0b7424 */ /* 0x000fe200078e00ff */
[----:B------:R-:W4:Y:S01]  /*1420*/  LDC R0, c[0x0][0x374] ;  /* 0x0000dd00ff007b82 */ /* 0x000f220000000800 */
[----:B------:R-:W2:Y:S01]  /*1430*/  LDCU.64 UR30, c[0x0][0x348] ;  /* 0x00006900ff1e77ac */ /* 0x000ea20008000a00 */
[----:B------:R-:W-:Y:S01]  /*1440*/  UMOV UR13, URZ ;  /* 0x000000ff000d7c82 */ /* 0x000fe20008000000 */
[----:B-1----:R-:W-:-:S04]  /*1450*/  UIADD3 UR5, UPT, UPT, UR15, 0x7f, URZ ;  /* 0x0000007f0f057890 */ /* 0x002fc8000fffe0ff */
[----:B------:R-:W-:-:S04]  /*1460*/  USHF.R.S32.HI UR4, URZ, 0x1f, UR5 ;  /* 0x0000001fff047899 */ /* 0x000fc80008011405 */
[----:B------:R-:W-:-:S04]  /*1470*/  ULEA.HI UR4, UR4, UR5, URZ, 0x7 ;  /* 0x0000000504047291 */ /* 0x000fc8000f8f38ff */
[----:B------:R-:W-:Y:S02]  /*1480*/  USHF.R.S32.HI UR22, URZ, 0x7, UR4 ;  /* 0x00000007ff167899 */ /* 0x000fe40008011404 */
[----:B------:R-:W-:Y:S02]  /*1490*/  UIADD3 UR4, UPT, UPT, UR15, -0x1, URZ ;  /* 0xffffffff0f047890 */ /* 0x000fe4000fffe0ff */
[----:B------:R-:W-:Y:S02]  /*14a0*/  UISETP.LT.U32.AND UP0, UPT, UR22, 0x5, UPT ;  /* 0x000000051600788c */ /* 0x000fe4000bf01070 */
[----:B------:R-:W-:Y:S02]  /*14b0*/  UISETP.GE.U32.AND UP1, UPT, UR4, -0xff, UPT ;  /* 0xffffff010400788c */ /* 0x000fe4000bf26070 */
[----:B------:R-:W-:Y:S02]  /*14c0*/  USEL UR21, UR22, 0x5, UP0 ;  /* 0x0000000516157887 */ /* 0x000fe40008000000 */
[----:B------:R-:W-:-:S02]  /*14d0*/  UIADD3 UR15, UPT, UPT, UR15, 0xfe, URZ ;  /* 0x000000fe0f0f7890 */ /* 0x000fc4000fffe0ff */
[----:B------:R-:W-:Y:S02]  /*14e0*/  UIADD3 UR7, UPT, UPT, UR21, -0x1, URZ ;  /* 0xffffffff15077890 */ /* 0x000fe4000fffe0ff */
[----:B------:R-:W-:-:S03]  /*14f0*/  UIADD3 UR14, UPT, UPT, UR22, -UR21, URZ ;  /* 0x80000015160e7290 */ /* 0x000fc6000fffe0ff */
[----:B------:R-:W-:-:S04]  /*1500*/  @UP1 UIADD3 UR7, UPT, UPT, UR21, URZ, URZ ;  /* 0x000000ff15071290 */ /* 0x000fc8000fffe0ff */
[----:B--2---:R-:W-:-:S12]  /*1510*/  UIADD3 UR7, UPT, UPT, UR7, 0x1, URZ ;  /* 0x0000000107077890 */ /* 0x004fd8000fffe0ff */
.L_x_35:
[----:B------:R-:W-:Y:S01]  /*1520*/  UISETP.NE.AND UP0, UPT, UR37, URZ, UPT ;  /* 0x000000ff2500728c */ /* 0x000fe2000bf05270 */
[----:B------:R-:W1:Y:S08]  /*1530*/  S2UR UR37, SR_CgaCtaId ;  /* 0x00000000002579c3 */ /* 0x000e700000008800 */
[----:B------:R-:W-:Y:S05]  /*1540*/  BRA.U UP0, `(.L_x_18) ;  /* 0x0000000100347547 */ /* 0x000fea000b800000 */
[----:B------:R-:W2:Y:S01]  /*1550*/  S2R R2, SR_CgaCtaId ;  /* 0x0000000000027919 */ /* 0x000ea20000008800 */
[----:B------:R-:W-:-:S04]  /*1560*/  MOV R3, 0x400 ;  /* 0x0000040000037802 */ /* 0x000fc80000000f00 */
[----:B--2---:R-:W-:Y:S02]  /*1570*/  LEA R2, R2, R3, 0x18 ;  /* 0x0000000302027211 */ /* 0x004fe400078ec0ff */
[----:B------:R-:W-:-:S03]  /*1580*/  SHF.L.U32 R3, R11, 0x1f, RZ ;  /* 0x0000001f0b037819 */ /* 0x000fc600000006ff */
[----:B------:R-:W-:-:S04]  /*1590*/  IMAD R2, R12, 0x8, R2 ;  /* 0x000000080c027824 */ /* 0x000fc800078e0202 */
[----:B------:R-:W2:Y:S02]  /*15a0*/  SYNCS.PHASECHK.TRANS64.TRYWAIT P0, [R2+URZ+0xf0], R3 ;  /* 0x0000f003020075a7 */ /* 0x000ea400080011ff */
[----:B--2---:R-:W-:Y:S05]  /*15b0*/  @!P0 BRA `(.L_x_19) ;  /* 0x0000005c004c8947 */ /* 0x004fea0003800000 */
.L_x_107:
[----:B------:R-:W-:Y:S01]  /*15c0*/  VIADD R12, R12, 0x1 ;  /* 0x000000010c0c7836 */ /* 0x000fe20000000000 */
[----:B------:R2:W-:Y:S04]  /*15d0*/  SYNCS.ARRIVE.TRANS64.A1T0 RZ, [R2+URZ+0xe0], RZ ;  /* 0x0000e0ff02ff79a7 */ /* 0x0005e800081000ff */
[----:B------:R-:W-:-:S04]  /*15e0*/  ISETP.NE.AND P0, PT, R12, 0x2, PT ;  /* 0x000000020c00780c */ /* 0x000fc80003f05270 */
[----:B------:R-:W-:Y:S02]  /*15f0*/  SEL R12, R12, RZ, P0 ;  /* 0x000000ff0c0c7207 */ /* 0x000fe40000000000 */
[----:B--2---:R-:W-:-:S04]  /*1600*/  SEL R2, RZ, 0x1, P0 ;  /* 0x00000001ff027807 */ /* 0x004fc80000000000 */
[----:B------:R-:W-:-:S07]  /*1610*/  LOP3.LUT R11, R11, R2, RZ, 0x3c, !PT ;  /* 0x000000020b0b7212 */ /* 0x000fce00078e3cff */
.L_x_18:
[----:B------:R-:W-:Y:S01]  /*1620*/  UMOV UR4, 0x400 ;  /* 0x0000040000047882 */ /* 0x000fe20000000000 */
[----:B------:R-:W-:Y:S01]  /*1630*/  SHF.L.U32 R2, R15, 0x1f, RZ ;  /* 0x0000001f0f027819 */ /* 0x000fe200000006ff */
[----:B-1----:R-:W-:Y:S01]  /*1640*/  ULEA UR4, UR37, UR4, 0x18 ;  /* 0x0000000425047291 */ /* 0x002fe2000f8ec0ff */
[----:B------:R-:W-:Y:S01]  /*1650*/  R2UR UR35, R109 ;  /* 0x000000006d2372ca */ /* 0x000fe200000e0000 */
[----:B------:R-:W-:Y:S01]  /*1660*/  UISETP.GE.U32.AND UP0, UPT, UR15, 0xff, UPT ;  /* 0x000000ff0f00788c */ /* 0x000fe2000bf06070 */
[----:B------:R-:W-:Y:S01]  /*1670*/  R2UR UR19, R108 ;  /* 0x000000006c1372ca */ /* 0x000fe200000e0000 */
[----:B------:R-:W-:Y:S01]  /*1680*/  ULEA UR5, UR13, UR4, 0x3 ;  /* 0x000000040d057291 */ /* 0x000fe2000f8e18ff */
[----:B------:R-:W-:-:S08]  /*1690*/  UMOV UR23, URZ ;  /* 0x000000ff00177c82 */ /* 0x000fd00008000000 */
[----:B------:R1:W2:Y:S01]  /*16a0*/  SYNCS.PHASECHK.TRANS64.TRYWAIT P0, [UR5+0x28], R2 ;  /* 0x00002802ff0075a7 */ /* 0x0002a20008001105 */
[----:B------:R-:W-:Y:S02]  /*16b0*/  USHF.L.U32 UR35, UR35, 0x6, URZ ;  /* 0x0000000623237899 */ /* 0x000fe400080006ff */
[----:B------:R-:W-:Y:S01]  /*16c0*/  UIMAD UR19, UR19, 0x50, URZ ;  /* 0x00000050131378a4 */ /* 0x000fe2000f8e02ff */
[----:B------:R-:W-:Y:S11]  /*16d0*/  BRA.U !UP0, `(.L_x_20) ;  /* 0x0000000108d87547 */ /* 0x000ff6000b800000 */
[----:B------:R-:W-:Y:S01]  /*16e0*/  UMOV UR29, URZ ;  /* 0x000000ff001d7c82 */ /* 0x000fe20008000000 */
[----:B------:R-:W-:-:S05]  /*16f0*/  UMOV UR6, UR13 ;  /* 0x0000000d00067c82 */ /* 0x000fca0008000000 */
.L_x_25:
[----:B--2---:R-:W-:Y:S01]  /*1700*/  @!P5 MOV R3, 0x9000 ;  /* 0x000090000003d802 */ /* 0x004fe20000000f00 */
[----:B-1----:R-:W-:Y:S01]  /*1710*/  ULEA UR33, UR6, UR4, 0x3 ;  /* 0x0000000406217291 */ /* 0x002fe2000f8e18ff */
[----:B--2---:R-:W-:Y:S11]  /*1720*/  @P0 BRA `(.L_x_21) ;  /* 0x00000000000c0947 */ /* 0x004ff60003800000 */
[----:B------:R-:W-:Y:S04]  /*1730*/  SHF.L.U32 R4, R15, 0x1f, RZ ;  /* 0x0000001f0f047819 */ /* 0x000fe800000006ff */
[----:B------:R-:W2:Y:S02]  /*1740*/  SYNCS.PHASECHK.TRANS64.TRYWAIT P0, [UR33+0x28], R4 ;  /* 0x00002804ff0075a7 */ /* 0x000ea40008001121 */
[----:B--2---:R-:W-:Y:S05]  /*1750*/  @!P0 BRA `(.L_x_22) ;  /* 0x0000005800f88947 */ /* 0x004fea0003800000 */
.L_x_21:
[----:B------:R2:W-:Y:S01]  /*1760*/  @!P5 SYNCS.ARRIVE.TRANS64 RZ, [UR33], R3 ;  /* 0x00000003ffffd9a7 */ /* 0x0005e20008000021 */
[----:B------:R-:W-:Y:S04]  /*1770*/  BSSY.RECONVERGENT B0, `(.L_x_23) ;  /* 0x0000003000007945 */ /* 0x000fe80003800200 */
[----:B------:R-:W-:Y:S05]  /*1780*/  @P4 BRA `(.L_x_24) ;  /* 0x0000000000044947 */ /* 0x000fea0003800000 */
[----:B------:R-:W-:Y:S05]  /*1790*/  BPT.TRAP 0x1 ;  /* 0x000000040000795c */ /* 0x000fea0000300000 */
.L_x_24:
[----:B------:R-:W-:Y:S05]  /*17a0*/  BSYNC.RECONVERGENT B0 ;  /* 0x0000000000007941 */ /* 0x000fea0003800200 */
.L_x_23:
[----:B------:R-:W-:Y:S02]  /*17b0*/  UIADD3 UR13, UPT, UPT, UR6, 0x1, URZ ;  /* 0x00000001060d7890 */ /* 0x000fe4000fffe0ff */
[----:B------:R-:W-:Y:S02]  /*17c0*/  UIADD3 UR42, UP1, UPT, UR30, 0x80, URZ ;  /* 0x000000801e2a7890 */ /* 0x000fe4000ff3e0ff */
[----:B------:R-:W-:Y:S02]  /*17d0*/  UISETP.NE.AND UP0, UPT, UR13, 0x5, UPT ;  /* 0x000000050d00788c */ /* 0x000fe4000bf05270 */
[----:B------:R-:W-:Y:S02]  /*17e0*/  ULEA UR24, UR6, UR4, 0xe ;  /* 0x0000000406187291 */ /* 0x000fe4000f8e70ff */
[----:B------:R-:W-:Y:S02]  /*17f0*/  USEL UR9, URZ, 0x1, UP0 ;  /* 0x00000001ff097887 */ /* 0x000fe40008000000 */
[----:B------:R-:W-:Y:S02]  /*1800*/  USEL UR13, UR13, URZ, UP0 ;  /* 0x000000ff0d0d7287 */ /* 0x000fe40008000000 */
[----:B------:R-:W-:Y:S02]  /*1810*/  USHF.L.U32 UR34, UR29, 0x7, URZ ;  /* 0x000000071d227899 */ /* 0x000fe400080006ff */
[----:B------:R-:W-:Y:S01]  /*1820*/  ULEA UR8, UR13, UR4, 0x3 ;  /* 0x000000040d087291 */ /* 0x000fe2000f8e18ff */
[----:B------:R-:W-:Y:S01]  /*1830*/  LOP3.LUT R15, R15, UR9, RZ, 0x3c, !PT ;  /* 0x000000090f0f7c12 */ /* 0x000fe2000f8e3cff */
[----:B------:R-:W-:Y:S02]  /*1840*/  UIADD3.X UR43, UPT, UPT, URZ, UR31, URZ, UP1, !UPT ;  /* 0x0000001fff2b7290 */ /* 0x000fe40008ffe4ff */
[----:B------:R-:W-:Y:S01]  /*1850*/  UIADD3 UR32, UPT, UPT, UR24, 0x5300, URZ ;  /* 0x0000530018207890 */ /* 0x000fe2000fffe0ff */
[----:B-1----:R-:W-:Y:S01]  /*1860*/  SHF.L.U32 R2, R15, 0x1f, RZ ;  /* 0x0000001f0f027819 */ /* 0x002fe200000006ff */
[----:B------:R-:W-:Y:S01]  /*1870*/  UIADD3 UR26, UPT, UPT, UR34, 0x40, URZ ;  /* 0x00000040221a7890 */ /* 0x000fe2000fffe0ff */
[----:B------:R-:W-:Y:S02]  /*1880*/  UMOV UR40, 0x0 ;  /* 0x0000000000287882 */ /* 0x000fe40000000000 */
[----:B------:R1:W1:Y:S01]  /*1890*/  SYNCS.PHASECHK.TRANS64.TRYWAIT P0, [UR8+0x28], R2 ;  /* 0x00002802ff0075a7 */ /* 0x0002620008001108 */
[----:B------:R-:W-:Y:S01]  /*18a0*/  UMOV UR41, 0x10000000 ;  /* 0x1000000000297882 */ /* 0x000fe20000000000 */
[----:B------:R-:W-:Y:S02]  /*18b0*/  UIADD3 UR24, UPT, UPT, UR24, 0x7300, URZ ;  /* 0x0000730018187890 */ /* 0x000fe4000fffe0ff */
[----:B------:R1:W-:Y:S01]  /*18c0*/  UTMALDG.3D [UR32], [UR42], desc[UR40] ;  /* 0x000028202a0075b4 */ /* 0x0003e20008011000 */
[----:B------:R-:W-:Y:S02]  /*18d0*/  UIADD3 UR38, UP0, UPT, UR30, 0x180, URZ ;  /* 0x000001801e267890 */ /* 0x000fe4000ff1e0ff */
[----:B------:R-:W-:Y:S01]  /*18e0*/  UIMAD UR5, UR6, 0x5000, UR4 ;  /* 0x00005000060578a4 */ /* 0x000fe2000f8e0204 */
[----:B------:R-:W-:Y:S01]  /*18f0*/  UMOV UR25, UR33 ;  /* 0x0000002100197c82 */ /* 0x000fe20008000000 */
[----:B------:R-:W-:Y:S01]  /*1900*/  UMOV UR27, UR35 ;  /* 0x00000023001b7c82 */ /* 0x000fe20008000000 */
[----:B------:R-:W-:Y:S01]  /*1910*/  UMOV UR28, UR36 ;  /* 0x00000024001c7c82 */ /* 0x000fe20008000000 */
[----:B------:R-:W-:Y:S01]  /*1920*/  UIADD3.X UR39, UPT, UPT, URZ, UR31, URZ, UP0, !UPT ;  /* 0x0000001fff277290 */ /* 0x000fe200087fe4ff */
[----:B------:R1:W-:Y:S01]  /*1930*/  UTMALDG.3D [UR24], [UR42], desc[UR40] ;  /* 0x000028182a0075b4 */ /* 0x0003e20008011000 */
[----:B------:R-:W-:Y:S01]  /*1940*/  UIADD3 UR16, UPT, UPT, UR5, 0x19300, URZ ;  /* 0x0001930005107890 */ /* 0x000fe2000fffe0ff */
[----:B------:R-:W-:Y:S01]  /*1950*/  UMOV UR17, UR33 ;  /* 0x0000002100117c82 */ /* 0x000fe20008000000 */
[----:B------:R-:W-:Y:S01]  /*1960*/  UMOV UR20, UR36 ;  /* 0x0000002400147c82 */ /* 0x000fe20008000000 */
[----:B------:R-:W-:Y:S01]  /*1970*/  UMOV UR18, UR34 ;  /* 0x0000002200127c82 */ /* 0x000fe20008000000 */
[----:B------:R-:W-:Y:S01]  /*1980*/  UIADD3 UR8, UPT, UPT, UR5, 0x1bb00, URZ ;  /* 0x0001bb0005087890 */ /* 0x000fe2000fffe0ff */
[----:B------:R-:W-:Y:S01]  /*1990*/  UMOV UR11, UR19 ;  /* 0x00000013000b7c82 */ /* 0x000fe20008000000 */
[----:B------:R-:W-:Y:S03]  /*19a0*/  UMOV UR12, UR36 ;  /* 0x00000024000c7c82 */ /* 0x000fe60008000000 */
[----:B------:R1:W-:Y:S01]  /*19b0*/  UTMALDG.3D [UR16], [UR38], desc[UR40] ;  /* 0x00002810260075b4 */ /* 0x0003e20008011000 */
[----:B------:R-:W-:Y:S01]  /*19c0*/  UIADD3 UR29, UPT, UPT, UR29, 0x1, URZ ;  /* 0x000000011d1d7890 */ /* 0x000fe2000fffe0ff */
[----:B------:R-:W-:Y:S01]  /*19d0*/  UMOV UR9, UR33 ;  /* 0x0000002100097c82 */ /* 0x000fe20008000000 */
[----:B------:R-:W-:Y:S02]  /*19e0*/  UMOV UR10, UR26 ;  /* 0x0000001a000a7c82 */ /* 0x000fe40008000000 */
[----:B------:R-:W-:Y:S01]  /*19f0*/  UISETP.NE.AND UP0, UPT, UR29, UR7, UPT ;  /* 0x000000071d00728c */ /* 0x000fe2000bf05270 */
[----:B------:R-:W-:Y:S01]  /*1a00*/  UMOV UR23, UR7 ;  /* 0x0000000700177c82 */ /* 0x000fe20008000000 */
[----:B------:R1:W-:Y:S01]  /*1a10*/  UTMALDG.3D [UR8], [UR38], desc[UR40] ;  /* 0x00002808260075b4 */ /* 0x0003e20008011000 */
[----:B------:R-:W-:Y:S06]  /*1a20*/  UMOV UR6, UR13 ;  /* 0x0000000d00067c82 */ /* 0x000fec0008000000 */
[----:B------:R-:W-:Y:S05]  /*1a30*/  BRA.U UP0, `(.L_x_25) ;  /* 0xfffffffd00307547 */ /* 0x000fea000b83ffff */
.L_x_20:
[----:B------:R-:W-:Y:S01]  /*1a40*/  ULEA UR5, UR13, UR4, 0x3 ;  /* 0x000000040d057291 */ /* 0x000fe2000f8e18ff */
[----:B-1----:R-:W-:Y:S01]  /*1a50*/  SHF.L.U32 R2, R15, 0x1f, RZ ;  /* 0x0000001f0f027819 */ /* 0x002fe200000006ff */
[----:B------:R-:W-:Y:S01]  /*1a60*/  @!P1 SYNCS.ARRIVE.TRANS64.A1T0 RZ, [UR4+0x78], RZ ;  /* 0x000078ffffff99a7 */ /* 0x000fe20008100004 */
[----:B------:R-:W-:-:S06]  /*1a70*/  UISETP.GT.AND UP0, UPT, UR22, UR21, UPT ;  /* 0x000000151600728c */ /* 0x000fcc000bf04270 */
[----:B--2---:R1:W2:Y:S03]  /*1a80*/  SYNCS.PHASECHK.TRANS64.TRYWAIT P0, [UR5+0x28], R2 ;  /* 0x00002802ff0075a7 */ /* 0x0042a60008001105 */
[----:B------:R-:W-:Y:S05]  /*1a90*/  BRA.U !UP0, `(.L_x_26) ;  /* 0x0000000108d47547 */ /* 0x000fea000b800000 */
[----:B------:R-:W-:Y:S01]  /*1aa0*/  UIADD3 UR29, UPT, UPT, UR14, UR23, URZ ;  /* 0x000000170e1d7290 */ /* 0x000fe2000fffe0ff */
[----:B------:R-:W-:-:S11]  /*1ab0*/  UMOV UR6, UR13 ;  /* 0x0000000d00067c82 */ /* 0x000fd60008000000 */
.L_x_31:
[----:B--2---:R-:W-:Y:S01]  /*1ac0*/  @!P5 MOV R3, 0x9000 ;  /* 0x000090000003d802 */ /* 0x004fe20000000f00 */
[----:B-1----:R-:W-:Y:S01]  /*1ad0*/  ULEA UR33, UR6, UR4, 0x3 ;  /* 0x0000000406217291 */ /* 0x002fe2000f8e18ff */
[----:B--2---:R-:W-:Y:S11]  /*1ae0*/  @P0 BRA `(.L_x_27) ;  /* 0x00000000000c0947 */ /* 0x004ff60003800000 */
[----:B------:R-:W-:Y:S04]  /*1af0*/  SHF.L.U32 R4, R15, 0x1f, RZ ;  /* 0x0000001f0f047819 */ /* 0x000fe800000006ff */
[----:B------:R-:W2:Y:S02]  /*1b00*/  SYNCS.PHASECHK.TRANS64.TRYWAIT P0, [UR33+0x28], R4 ;  /* 0x00002804ff0075a7 */ /* 0x000ea40008001121 */
[----:B--2---:R-:W-:Y:S05]  /*1b10*/  @!P0 BRA `(.L_x_28) ;  /* 0x0000005800208947 */ /* 0x004fea0003800000 */
.L_x_27:
[----:B------:R2:W-:Y:S01]  /*1b20*/  @!P5 SYNCS.ARRIVE.TRANS64 RZ, [UR33], R3 ;  /* 0x00000003ffffd9a7 */ /* 0x0005e20008000021 */
[----:B------:R-:W-:Y:S04]  /*1b30*/  BSSY.RECONVERGENT B0, `(.L_x_29) ;  /* 0x0000003000007945 */ /* 0x000fe80003800200 */
[----:B------:R-:W-:Y:S05]  /*1b40*/  @P4 BRA `(.L_x_30) ;  /* 0x0000000000044947 */ /* 0x000fea0003800000 */
[----:B------:R-:W-:Y:S05]  /*1b50*/  BPT.TRAP 0x1 ;  /* 0x000000040000795c */ /* 0x000fea0000300000 */
.L_x_30:
[----:B------:R-:W-:Y:S05]  /*1b60*/  BSYNC.RECONVERGENT B0 ;  /* 0x0000000000007941 */ /* 0x000fea0003800200 */
.L_x_29:
        /* <DEDUP_REMOVED lines=12> */
[----:B------:R-:W-:Y:S01]  /*1c30*/  UMOV UR40, 0x0 ;  /* 0x0000000000287882 */ /* 0x000fe20000000000 */
[----:B------:R-:W-:Y:S01]  /*1c40*/  UMOV UR41, 0x10000000 ;  /* 0x1000000000297882 */ /* 0x000fe20000000000 */
[----:B------:R-:W-:Y:S01]  /*1c50*/  UIADD3 UR26, UPT, UPT, UR34, 0x40, URZ ;  /* 0x00000040221a7890 */ /* 0x000fe2000fffe0ff */
[----:B------:R1:W1:Y:S01]  /*1c60*/  SYNCS.PHASECHK.TRANS64.TRYWAIT P0, [UR8+0x28], R2 ;  /* 0x00002802ff0075a7 */ /* 0x0002620008001108 */
[----:B------:R-:W-:Y:S02]  /*1c70*/  UIADD3 UR24, UPT, UPT, UR24, 0x7300, URZ ;  /* 0x0000730018187890 */ /* 0x000fe4000fffe0ff */
[----:B------:R-:W-:Y:S01]  /*1c80*/  UIADD3 UR38, UP0, UPT, UR30, 0x180, URZ ;  /* 0x000001801e267890 */ /* 0x000fe2000ff1e0ff */
[----:B------:R1:W-:Y:S01]  /*1c90*/  UTMALDG.3D [UR32], [UR42], desc[UR40] ;  /* 0x000028202a0075b4 */ /* 0x0003e20008011000 */
        /* <DEDUP_REMOVED lines=14> */
[----:B------:R-:W-:Y:S01]  /*1d80*/  UMOV UR9, UR33 ;  /* 0x0000002100097c82 */ /* 0x000fe20008000000 */
[----:B------:R-:W-:Y:S01]  /*1d90*/  UMOV UR10, UR26 ;  /* 0x0000001a000a7c82 */ /* 0x000fe20008000000 */
[----:B------:R-:W-:Y:S01]  /*1da0*/  UIADD3 UR23, UPT, UPT, UR23, 0x1, URZ ;  /* 0x0000000117177890 */ /* 0x000fe2000fffe0ff */
[----:B------:R-:W-:Y:S03]  /*1db0*/  UMOV UR6, UR13 ;  /* 0x0000000d00067c82 */ /* 0x000fe60008000000 */
[----:B------:R-:W-:Y:S01]  /*1dc0*/  UISETP.NE.AND UP0, UPT, UR23, UR29, UPT ;  /* 0x0000001d1700728c */ /* 0x000fe2000bf05270 */
[----:B------:R1:W-:Y:S08]  /*1dd0*/  UTMALDG.3D [UR8], [UR38], desc[UR40] ;  /* 0x00002808260075b4 */ /* 0x0003f00008011000 */
[----:B------:R-:W-:Y:S05]  /*1de0*/  BRA.U UP0, `(.L_x_31) ;  /* 0xfffffffd00347547 */ /* 0x000fea000b83ffff */
.L_x_26:
[C---:B-1----:R-:W-:Y:S01]  /*1df0*/  LEA R2, R14.reuse, UR4, 0x3 ;  /* 0x000000040e027c11 */ /* 0x042fe2000f8e18ff */
[----:B------:R-:W-:Y:S01]  /*1e00*/  NOP ;  /* 0x0000000000007918 */ /* 0x000fe20000000000 */
[----:B--2---:R-:W-:Y:S02]  /*1e10*/  SHF.L.U32 R3, R13, 0x1f, RZ ;  /* 0x0000001f0d037819 */ /* 0x004fe400000006ff */
[----:B------:R-:W-:Y:S02]  /*1e20*/  LEA R4, R14, UR4, 0x4 ;  /* 0x000000040e047c11 */ /* 0x000fe4000f8e20ff */
[----:B------:R-:W1:Y:S02]  /*1e30*/  SYNCS.PHASECHK.TRANS64.TRYWAIT P0, [R2+URZ+0x80], R3 ;  /* 0x00008003020075a7 */ /* 0x000e6400080011ff */
[----:B-1----:R-:W-:Y:S05]  /*1e40*/  @!P0 BRA `(.L_x_32) ;  /* 0x00000054006c8947 */ /* 0x002fea0003800000 */
.L_x_110:
[----:B------:R-:W2:Y:S01]  /*1e50*/  LDS.128 R4, [R4+0x110] ;  /* 0x0001100004047984 */ /* 0x000ea20000000c00 */
[----:B---3--:R-:W-:Y:S01]  /*1e60*/  ISETP.GE.AND P0, PT, R60, 0x1, PT ;  /* 0x000000013c00780c */ /* 0x008fe20003f06270 */
[----:B-1----:R-:W-:Y:S01]  /*1e70*/  VIADD R2, R2, 0x90 ;  /* 0x0000009002027836 */ /* 0x002fe20000000000 */
[----:B------:R-:W-:Y:S01]  /*1e80*/  @!PT LDS RZ, [RZ] ;  /* 0x00000000fffff984 */ /* 0x000fe20000000800 */
[----:B------:R-:W-:Y:S01]  /*1e90*/  @!PT LDS RZ, [RZ] ;  /* 0x00000000fffff984 */ /* 0x000fe20000000800 */
[----:B------:R-:W-:Y:S01]  /*1ea0*/  @!PT LDS RZ, [RZ] ;  /* 0x00000000fffff984 */ /* 0x000fe20000000800 */
[----:B------:R-:W-:Y:S01]  /*1eb0*/  @!PT LDS RZ, [RZ] ;  /* 0x00000000fffff984 */ /* 0x000fe20000000800 */
[----:B------:R1:W-:Y:S06]  /*1ec0*/  MEMBAR.ALL.CTA ;  /* 0x0000000000007992 */ /* 0x0003ec0000008000 */
[----:B-1----:R-:W1:Y:S01]  /*1ed0*/  FENCE.VIEW.ASYNC.S ;  /* 0x00000000000073c6 */ /* 0x002e620000000000 */
[----:B------:R-:W-:-:S04]  /*1ee0*/  PRMT R2, RZ, 0x654, R2 ;  /* 0x00000654ff027816 */ /* 0x000fc80000000002 */
[----:B-1----:R1:W-:Y:S01]  /*1ef0*/  SYNCS.ARRIVE.TRANS64.RED.A1T0 RZ, [R2+URZ], RZ ;  /* 0x000000ff02ff79a7 */ /* 0x0023e200081004ff */
[----:B--2---:R-:W-:-:S13]  /*1f00*/  LOP3.LUT P2, RZ, R6, 0x1, RZ, 0xc0, !PT ;  /* 0x0000000106ff7812 */ /* 0x004fda000784c0ff */
[----:B------:R-:W-:Y:S01]  /*1f10*/  @P2 SHF.R.U32.HI R3, RZ, 0x10, R5 ;  /* 0x00000010ff032819 */ /* 0x000fe20000011605 */
[----:B------:R-:W-:Y:S01]  /*1f20*/  VOTEU.ANY UP0, P2 ;  /* 0x0000000000ff7886 */ /* 0x000fe20001000100 */
[----:B------:R-:W-:Y:S02]  /*1f30*/  @P2 MOV R10, R4 ;  /* 0x00000004000a2202 */ /* 0x000fe40000000f00 */
[----:B------:R-:W-:Y:S02]  /*1f40*/  @P2 R2UR.BROADCAST UR5, R3 ;  /* 0x00000000030522ca */ /* 0x000fe400008e0000 */
[----:B------:R-:W-:-:S11]  /*1f50*/  @P2 LOP3.LUT R9, R5, 0xffff, RZ, 0xc0, !PT ;  /* 0x0000ffff05092812 */ /* 0x000fd600078ec0ff */
[----:B------:R-:W-:Y:S01]  /*1f60*/  @UP0 UMOV UR36, UR5 ;  /* 0x0000000500240c82 */ /* 0x000fe20008000000 */
[----:B-1----:R-:W-:Y:S05]  /*1f70*/  @!P0 BRA `(.L_x_33) ;  /* 0x0000000000b88947 */ /* 0x002fea0003800000 */
[----:B------:R-:W4:Y:S01]  /*1f80*/  LDC.64 R4, c[0x0][0xb18] ;  /* 0x0002c600ff047b82 */ /* 0x000f220000000a00 */
[----:B------:R-:W-:-:S07]  /*1f90*/  ISETP.NE.AND P3, PT, R60, 0x1, PT ;  /* 0x000000013c00780c */ /* 0x000fce0003f65270 */
[----:B------:R-:W1:Y:S08]  /*1fa0*/  LDC.64 R6, c[0x0][0xb10] ;  /* 0x0002c400ff067b82 */ /* 0x000e700000000a00 */
[----:B------:R-:W2:Y:S08]  /*1fb0*/  LDC R16, c[0x0][0xb20] ;  /* 0x0002c800ff107b82 */ /* 0x000eb00000000800 */
[----:B------:R-:W3:Y:S01]  /*1fc0*/  LDC R17, c[0x0][0xb0c] ;  /* 0x0002c300ff117b82 */ /* 0x000ee20000000800 */
[----:B----4-:R-:W-:Y:S01]  /*1fd0*/  IMAD.HI.U32 R19, R0, R5, RZ ;  /* 0x0000000500137227 */ /* 0x010fe200078e00ff */
[----:B------:R-:W-:-:S03]  /*1fe0*/  ISETP.NE.AND P0, PT, R4, 0x1, PT ;  /* 0x000000010400780c */ /* 0x000fc60003f05270 */
[----:B------:R-:W-:-:S03]  /*1ff0*/  IMAD.HI.U32 R5, R9, R5, RZ ;  /* 0x0000000509057227 */ /* 0x000fc600078e00ff */
[----:B------:R-:W4:Y:S01]  /*2000*/  LDC.64 R2, c[0x0][0xb28] ;  /* 0x0002ca00ff027b82 */ /* 0x000f220000000a00 */
[----:B-1----:R-:W-:-:S04]  /*2010*/  IMAD.HI.U32 R20, R8, R6, RZ ;  /* 0x0000000608147227 */ /* 0x002fc800078e00ff */
[----:B------:R-:W-:Y:S01]  /*2020*/  IMAD.HI.U32 R21, R10, R6, RZ ;  /* 0x000000060a157227 */ /* 0x000fe200078e00ff */
[----:B------:R-:W-:Y:S02]  /*2030*/  SHF.R.U32.HI R20, RZ, R7, R20 ;  /* 0x00000007ff147219 */ /* 0x000fe40000011614 */
[-C--:B--2---:R-:W-:Y:S02]  /*2040*/  SHF.R.U32.HI R19, RZ, R16.reuse, R19 ;  /* 0x00000010ff137219 */ /* 0x084fe40000011613 */
[----:B------:R-:W-:Y:S02]  /*2050*/  SHF.R.U32.HI R5, RZ, R16, R5 ;  /* 0x00000010ff057219 */ /* 0x000fe40000011605 */
[----:B------:R-:W-:Y:S02]  /*2060*/  SEL R19, R0, R19, !P0 ;  /* 0x0000001300137207 */ /* 0x000fe40004000000 */
[----:B------:R-:W-:Y:S02]  /*2070*/  SHF.R.U32.HI R21, RZ, R7, R21 ;  /* 0x00000007ff157219 */ /* 0x000fe40000011615 */
[----:B---3--:R-:W-:-:S02]  /*2080*/  ISETP.NE.AND P1, PT, R17, 0x1, PT ;  /* 0x000000011100780c */ /* 0x008fc40003f25270 */
[----:B------:R-:W-:Y:S02]  /*2090*/  SEL R5, R9, R5, !P0 ;  /* 0x0000000509057207 */ /* 0x000fe40004000000 */
[----:B------:R-:W-:Y:S02]  /*20a0*/  SEL R20, R8, R20, !P1 ;  /* 0x0000001408147207 */ /* 0x000fe40004800000 */
[----:B------:R-:W-:Y:S01]  /*20b0*/  SEL R21, R10, R21, !P1 ;  /* 0x000000150a157207 */ /* 0x000fe20004800000 */
[----:B----4-:R-:W-:-:S04]  /*20c0*/  IMAD.HI.U32 R18, R19, R2, RZ ;  /* 0x0000000213127227 */ /* 0x010fc800078e00ff */
        /* <DEDUP_REMOVED lines=10> */
[----:B------:R-:W-:-:S04]  /*2170*/  @!P0 IMAD.HI.U32 R7, R21, R2, RZ ;  /* 0x0000000215078227 */ /* 0x000fc800078e00ff */
[----:B------:R-:W-:Y:S01]  /*2180*/  IMAD.MOV R2, RZ, RZ, -R6 ;  /* 0x000000ffff027224 */ /* 0x000fe200078e0a06 */
[----:B------:R-:W-:Y:S02]  /*2190*/  @!P0 SHF.R.U32.HI R3, RZ, R3, R7 ;  /* 0x00000003ff038219 */ /* 0x000fe40000011607 */
[----:B------:R-:W-:Y:S01]  /*21a0*/  IADD3 R7, PT, PT, -R5, RZ, RZ ;  /* 0x000000ff05077210 */ /* 0x000fe20007ffe1ff */
[----:B------:R-:W-:Y:S01]  /*21b0*/  IMAD R2, R60, R2, R5 ;  /* 0x000000023c027224 */ /* 0x000fe200078e0205 */
        /* <DEDUP_REMOVED lines=10> */
.L_x_33:
[----:B------:R-:W1:Y:S02]  /*2260*/  LDCU UR5, c[0x0][0xb30] ;  /* 0x00016600ff0577ac */ /* 0x000e640008000800 */
[----:B-1----:R-:W-:-:S09]  /*2270*/  UISETP.NE.AND UP0, UPT, UR5, 0x1, UPT ;  /* 0x000000010500788c */ /* 0x002fd2000bf05270 */
[----:B------:R-:W-:Y:S05]  /*2280*/  BRA.U UP0, `(.L_x_34) ;  /* 0x0000000100407547 */ /* 0x000fea000b800000 */
[----:B------:R-:W1:Y:S08]  /*2290*/  LDC.64 R4, c[0x0][0xb10] ;  /* 0x0002c400ff047b82 */ /* 0x000e700000000a00 */
[----:B------:R-:W2:Y:S08]  /*22a0*/  LDC.64 R2, c[0x0][0xb18] ;  /* 0x0002c600ff027b82 */ /* 0x000eb00000000a00 */
[----:B------:R-:W3:Y:S08]  /*22b0*/  LDC R6, c[0x0][0xb20] ;  /* 0x0002c800ff067b82 */ /* 0x000ef00000000800 */
[----:B------:R-:W4:Y:S01]  /*22c0*/  LDC R7, c[0x0][0xb0c] ;  /* 0x0002c300ff077b82 */ /* 0x000f220000000800 */
[----:B-1----:R-:W-:-:S05]  /*22d0*/  IMAD.HI.U32 R4, R10, R4, RZ ;  /* 0x000000040a047227 */ /* 0x002fca00078e00ff */
[----:B------:R-:W-:Y:S01]  /*22e0*/  SHF.R.U32.HI R4, RZ, R5, R4 ;  /* 0x00000005ff047219 */ /* 0x000fe20000011604 */
[----:B--2---:R-:W-:Y:S01]  /*22f0*/  IMAD.HI.U32 R3, R9, R3, RZ ;  /* 0x0000000309037227 */ /* 0x004fe200078e00ff */
[----:B------:R-:W-:-:S04]  /*2300*/  ISETP.NE.AND P0, PT, R2, 0x1, PT ;  /* 0x000000010200780c */ /* 0x000fc80003f05270 */
[----:B---3--:R-:W-:-:S04]  /*2310*/  SHF.R.U32.HI R3, RZ, R6, R3 ;  /* 0x00000006ff037219 */ /* 0x008fc80000011603 */
[----:B------:R-:W-:Y:S02]  /*2320*/  SEL R3, R9, R3, !P0 ;  /* 0x0000000309037207 */ /* 0x000fe40004000000 */
[----:B----4-:R-:W-:-:S04]  /*2330*/  ISETP.NE.AND P1, PT, R7, 0x1, PT ;  /* 0x000000010700780c */ /* 0x010fc80003f25270 */
[----:B------:R-:W-:-:S05]  /*2340*/  SEL R4, R10, R4, !P1 ;  /* 0x000000040a047207 */ /* 0x000fca0004800000 */
[----:B------:R-:W-:Y:S02]  /*2350*/  IMAD.IADD R5, R3, 0x1, -R4 ;  /* 0x0000000103057824 */ /* 0x000fe400078e0a04 */
[----:B------:R-:W-:Y:S02]  /*2360*/  IMAD.IADD R3, R4, 0x1, -R3 ;  /* 0x0000000104037824 */ /* 0x000fe400078e0a03 */
[----:B------:R-:W-:Y:S02]  /*2370*/  IMAD R10, R5, R7, R10 ;  /* 0x00000007050a7224 */ /* 0x000fe400078e020a */
[----:B------:R-:W-:-:S07]  /*2380*/  IMAD R9, R3, R2, R9 ;  /* 0x0000000203097224 */ /* 0x000fce00078e0209 */
.L_x_34:
[----:B------:R-:W-:Y:S01]  /*2390*/  VIADD R14, R14, 0x1 ;  /* 0x000000010e0e7836 */ /* 0x000fe20000000000 */
[----:B------:R-:W-:Y:S01]  /*23a0*/  PLOP3.LUT P1, PT, PT, PT, PT, 0x80, 0x8 ;  /* 0x000000000008781c */ /* 0x000fe20003f2f070 */
[----:B------:R-:W-:Y:S02]  /*23b0*/  IMAD.IADD R109, R10, 0x1, R107 ;  /* 0x000000010a6d7824 */ /* 0x000fe400078e026b */
[----:B------:R-:W-:Y:S01]  /*23c0*/  IMAD.IADD R108, R9, 0x1, R106 ;  /* 0x00000001096c7824 */ /* 0x000fe200078e026a */
[----:B------:R-:W-:-:S04]  /*23d0*/  ISETP.NE.AND P0, PT, R14, 0x2, PT ;  /* 0x000000020e00780c */ /* 0x000fc80003f05270 */
[----:B------:R-:W-:Y:S02]  /*23e0*/  SEL R2, RZ, 0x1, P0 ;  /* 0x00000001ff027807 */ /* 0x000fe40000000000 */
[----:B------:R-:W-:Y:S02]  /*23f0*/  SEL R14, R14, RZ, P0 ;  /* 0x000000ff0e0e7207 */ /* 0x000fe40000000000 */
[----:B------:R-:W-:Y:S01]  /*2400*/  LOP3.LUT R13, R13, R2, RZ, 0x3c, !PT ;  /* 0x000000020d0d7212 */ /* 0x000fe200078e3cff */
[----:B------:R-:W-:Y:S06]  /*2410*/  @P2 BRA `(.L_x_35) ;  /* 0xfffffff000402947 */ /* 0x000fec000383ffff */
[----:B------:R-:W-:Y:S01]  /*2420*/  UIADD3 UR4, UPT, UPT, UR4, 0x28, URZ ;  /* 0x0000002804047890 */ /* 0x000fe2000fffe0ff */
[----:B------:R-:W-:-:S03]  /*2430*/  SHF.L.U32 R2, R15, 0x1f, RZ ;  /* 0x0000001f0f027819 */ /* 0x000fc600000006ff */
[----:B------:R-:W-:-:S09]  /*2440*/  ULEA UR5, UR13, UR4, 0x3 ;  /* 0x000000040d057291 */ /* 0x000fd2000f8e18ff */
[----:B------:R-:W1:Y:S02]  /*2450*/  SYNCS.PHASECHK.TRANS64.TRYWAIT P0, [UR5], R2 ;  /* 0x00000002ff0075a7 */ /* 0x000e640008001105 */
[----:B-1----:R-:W-:Y:S05]  /*2460*/  @!P0 BRA `(.L_x_36) ;  /* 0x0000004c00f88947 */ /* 0x002fea0003800000 */
.L_x_112:
[----:B------:R-:W-:-:S04]  /*2470*/  UIADD3 UR6, UPT, UPT, UR13, 0x1, URZ ;  /* 0x000000010d067890 */ /* 0x000fc8000fffe0ff */
[----:B------:R-:W-:-:S04]  /*2480*/  UISETP.NE.AND UP0, UPT, UR6, 0x5, UPT ;  /* 0x000000050600788c */ /* 0x000fc8000bf05270 */
[----:B------:R-:W-:Y:S02]  /*2490*/  USEL UR7, URZ, 0x1, UP0 ;  /* 0x00000001ff077887 */ /* 0x000fe40008000000 */
[----:B------:R-:W-:-:S04]  /*24a0*/  USEL UR6, UR6, URZ, UP0 ;  /* 0x000000ff06067287 */ /* 0x000fc80008000000 */
[----:B------:R-:W-:Y:S01]  /*24b0*/  ULEA UR5, UR6, UR4, 0x3 ;  /* 0x0000000406057291 */ /* 0x000fe2000f8e18ff */
[----:B-1----:R-:W-:-:S04]  /*24c0*/  LOP3.LUT R2, R15, UR7, RZ, 0x3c, !PT ;  /* 0x000000070f027c12 */ /* 0x002fc8000f8e3cff */
[----:B------:R-:W-:-:S04]  /*24d0*/  SHF.L.U32 R3, R2, 0x1f, RZ ;  /* 0x0000001f02037819 */ /* 0x000fc800000006ff */
[----:B------:R-:W1:Y:S02]  /*24e0*/  SYNCS.PHASECHK.TRANS64.TRYWAIT P0, [UR5], R3 ;  /* 0x00000003ff0075a7 */ /* 0x000e640008001105 */
[----:B-1----:R-:W-:Y:S05]  /*24f0*/  @!P0 BRA `(.L_x_37) ;  /* 0x0000004c00ec8947 */ /* 0x002fea0003800000 */
.L_x_114:
[----:B------:R-:W-:-:S04]  /*2500*/  UIADD3 UR6, UPT, UPT, UR6, 0x1, URZ ;  /* 0x0000000106067890 */ /* 0x000fc8000fffe0ff */
[----:B------:R-:W-:-:S04]  /*2510*/  UISETP.NE.AND UP0, UPT, UR6, 0x5, UPT ;  /* 0x000000050600788c */ /* 0x000fc8000bf05270 */
[----:B------:R-:W-:Y:S02]  /*2520*/  USEL UR7, URZ, 0x1, UP0 ;  /* 0x00000001ff077887 */ /* 0x000fe40008000000 */
[----:B------:R-:W-:-:S04]  /*2530*/  USEL UR6, UR6, URZ, UP0 ;  /* 0x000000ff06067287 */ /* 0x000fc80008000000 */
[----:B------:R-:W-:Y:S01]  /*2540*/  ULEA UR5, UR6, UR4, 0x3 ;  /* 0x0000000406057291 */ /* 0x000fe2000f8e18ff */
[----:B------:R-:W-:-:S04]  /*2550*/  LOP3.LUT R2, R2, UR7, RZ, 0x3c, !PT ;  /* 0x0000000702027c12 */ /* 0x000fc8000f8e3cff */
[----:B-1----:R-:W-:-:S04]  /*2560*/  SHF.L.U32 R3, R2, 0x1f, RZ ;  /* 0x0000001f02037819 */ /* 0x002fc800000006ff */
[----:B------:R-:W1:Y:S02]  /*2570*/  SYNCS.PHASECHK.TRANS64.TRYWAIT P0, [UR5], R3 ;  /* 0x00000003ff0075a7 */ /* 0x000e640008001105 */
[----:B-1----:R-:W-:Y:S05]  /*2580*/  @!P0 BRA `(.L_x_38) ;  /* 0x0000004c00e08947 */ /* 0x002fea0003800000 */
.L_x_116:
        /* <DEDUP_REMOVED lines=9> */
.L_x_118:
[----:B------:R-:W-:-:S04]  /*2620*/  UIADD3 UR6, UPT, UPT, UR6, 0x1, URZ ;  /* 0x0000000106067890 */ /* 0x000fc8000fffe0ff */
[----:B------:R-:W-:-:S04]  /*2630*/  UISETP.NE.AND UP0, UPT, UR6, 0x5, UPT ;  /* 0x000000050600788c */ /* 0x000fc8000bf05270 */
[----:B------:R-:W-:Y:S02]  /*2640*/  USEL UR5, URZ, 0x1, UP0 ;  /* 0x00000001ff057887 */ /* 0x000fe40008000000 */
[----:B------:R-:W-:-:S04]  /*2650*/  USEL UR6, UR6, URZ, UP0 ;  /* 0x000000ff06067287 */ /* 0x000fc80008000000 */
[----:B------:R-:W-:Y:S01]  /*2660*/  ULEA UR6, UR6, UR4, 0x3 ;  /* 0x0000000406067291 */ /* 0x000fe2000f8e18ff */
[----:B------:R-:W-:-:S04]  /*2670*/  LOP3.LUT R2, R2, UR5, RZ, 0x3c, !PT ;  /* 0x0000000502027c12 */ /* 0x000fc8000f8e3cff */
[----:B------:R-:W-:Y:S01]  /*2680*/  SHF.L.U32 R2, R2, 0x1f, RZ ;  /* 0x0000001f02027819 */ /* 0x000fe200000006ff */
[----:B-1--4-:R-:W-:-:S07]  /*2690*/  IMAD.U32 R0, RZ, RZ, UR6 ;  /* 0x00000006ff007e24 */ /* 0x012fce000f8e00ff */
.L_x_40:
[----:B-1----:R1:W2:Y:S02]  /*26a0*/  SYNCS.PHASECHK.TRANS64.TRYWAIT P0, [R0+URZ], R2 ;  /* 0x00000002000075a7 */ /* 0x0022a400080011ff */
[----:B--2---:R-:W-:Y:S05]  /*26b0*/  @!P0 NANOSLEEP.SYNCS 0x989680 ;  /* 0x009896800000895d */ /* 0x004fea0003900000 */
[----:B------:R-:W2:Y:S02]  /*26c0*/  @!P0 SYNCS.PHASECHK.TRANS64 P0, [R0+URZ], R2 ;  /* 0x00000002000085a7 */ /* 0x000ea400080010ff */
[----:B--2---:R-:W-:Y:S05]  /*26d0*/  @P0 EXIT ;  /* 0x000000000000094d */ /* 0x004fea0003800000 */
[----:B------:R-:W-:Y:S05]  /*26e0*/  BRA `(.L_x_40) ;  /* 0xfffffffc00ec7947 */ /* 0x000fea000383ffff */
.L_x_17:
[----:B------:R-:W-:-:S04]  /*26f0*/  UISETP.NE.AND UP1, UPT, UR37, URZ, UPT ;  /* 0x000000ff2500728c */ /* 0x000fc8000bf25270 */
[----:B------:R-:W-:-:S09]  /*2700*/  UISETP.NE.OR UP1, UPT, UR8, 0x1, UP1 ;  /* 0x000000010800788c */ /* 0x000fd20008f25670 */
[----:B------:R-:W-:Y:S05]  /*2710*/  BRA.U UP1, `(.L_x_41) ;  /* 0x0000000501487547 */ /* 0x000fea000b800000 */
[----:B------:R-:W-:Y:S01]  /*2720*/  ISETP.NE.AND P2, PT, R2, RZ, PT ;  /* 0x000000ff0200720c */ /* 0x000fe20003f45270 */
[----:B------:R-:W-:Y:S01]  /*2730*/  IMAD.MOV.U32 R12, RZ, RZ, 0x1 ;  /* 0x00000001ff0c7424 */ /* 0x000fe200078e00ff */
[----:B------:R-:W-:Y:S02]  /*2740*/  CS2R R10, SRZ ;  /* 0x00000000000a7805 */ /* 0x000fe4000001ff00 */
[----:B------:R-:W-:Y:S01]  /*2750*/  CS2R R8, SRZ ;  /* 0x0000000000087805 */ /* 0x000fe2000001ff00 */
[----:B------:R-:W-:Y:S01]  /*2760*/  UMOV UR4, 0x400 ;  /* 0x0000040000047882 */ /* 0x000fe20000000000 */
[----:B------:R-:W-:Y:S01]  /*2770*/  UMOV UR6, URZ ;  /* 0x000000ff00067c82 */ /* 0x000fe20008000000 */
[----:B------:R-:W-:-:S12]  /*2780*/  ULEA UR37, UR37, UR4, 0x18 ;  /* 0x0000000425257291 */ /* 0x000fd8000f8ec0ff */
.L_x_45:
[----:B------:R-:W-:Y:S02]  /*2790*/  LEA R0, R8, UR37, 0x3 ;  /* 0x0000002508007c11 */ /* 0x000fe4000f8e18ff */
[----:B------:R-:W-:-:S03]  /*27a0*/  SHF.L.U32 R4, R9, 0x1f, RZ ;  /* 0x0000001f09047819 */ /* 0x000fc600000006ff */
[----:B------:R-:W-:Y:S01]  /*27b0*/  VIADD R5, R0, 0xf0 ;  /* 0x000000f000057836 */ /* 0x000fe20000000000 */
[----:B------:R-:W1:Y:S02]  /*27c0*/  SYNCS.PHASECHK.TRANS64.TRYWAIT P0, [R0+URZ+0xe0], R4 ;  /* 0x0000e004000075a7 */ /* 0x000e6400080011ff */
[----:B-1----:R-:W-:Y:S05]  /*27d0*/  @!P0 BRA `(.L_x_42) ;  /* 0x0000004c007c8947 */ /* 0x002fea0003800000 */
.L_x_119:
[----:B------:R-:W-:Y:S01]  /*27e0*/  ULEA UR5, UR6, UR37, 0x3 ;  /* 0x0000002506057291 */ /* 0x000fe2000f8e18ff */
[----:B-1----:R-:W-:Y:S01]  /*27f0*/  PRMT R0, RZ, 0x654, R5 ;  /* 0x00000654ff007816 */ /* 0x002fe20000000005 */
[----:B------:R-:W-:Y:S01]  /*2800*/  @!P2 IMAD.MOV.U32 R4, RZ, RZ, 0x10 ;  /* 0x00000010ff04a424 */ /* 0x000fe200078e00ff */
[----:B------:R-:W-:Y:S01]  /*2810*/  SHF.L.U32 R5, R12, 0x1f, RZ ;  /* 0x0000001f0c057819 */ /* 0x000fe200000006ff */
[----:B------:R-:W-:Y:S01]  /*2820*/  UIADD3 UR4, UPT, UPT, UR5, 0x80, URZ ;  /* 0x0000008005047890 */ /* 0x000fe2000fffe0ff */
[----:B------:R1:W-:Y:S05]  /*2830*/  SYNCS.ARRIVE.TRANS64.RED.A1T0 RZ, [R0+URZ], RZ ;  /* 0x000000ff00ff79a7 */ /* 0x0003ea00081004ff */
[----:B------:R-:W-:Y:S01]  /*2840*/  IMAD.U32 R6, RZ, RZ, UR4 ;  /* 0x00000004ff067e24 */ /* 0x000fe2000f8e00ff */
[----:B------:R-:W2:Y:S04]  /*2850*/  SYNCS.PHASECHK.TRANS64.TRYWAIT P0, [UR5+0x90], R5 ;  /* 0x00009005ff0075a7 */ /* 0x000ea80008001105 */
[----:B------:R-:W-:Y:S01]  /*2860*/  PRMT R6, R2, 0x654, R6 ;  /* 0x0000065402067816 */ /* 0x000fe20000000006 */
[----:B-12---:R-:W-:Y:S06]  /*2870*/  @!P0 BRA `(.L_x_43) ;  /* 0x0000004c00688947 */ /* 0x006fec0003800000 */
.L_x_121:
[----:B------:R-:W-:Y:S01]  /*2880*/  ULEA UR4, UR6, UR37, 0x4 ;  /* 0x0000002506047291 */ /* 0x000fe2000f8e20ff */
[----:B------:R-:W-:Y:S01]  /*2890*/  SEL R3, R6, R3, !P2 ;  /* 0x0000000306037207 */ /* 0x000fe20005000000 */
[----:B------:R-:W-:Y:S01]  /*28a0*/  UIADD3 UR5, UPT, UPT, UR5, 0x80, URZ ;  /* 0x0000008005057890 */ /* 0x000fe2000fffe0ff */
[----:B-1----:R-:W-:Y:S01]  /*28b0*/  LEA R0, R11, UR37, 0x3 ;  /* 0x000000250b007c11 */ /* 0x002fe2000f8e18ff */
[----:B------:R-:W-:Y:S01]  /*28c0*/  UIADD3 UR4, UPT, UPT, UR4, 0x110, URZ ;  /* 0x0000011004047890 */ /* 0x000fe2000fffe0ff */
[----:B------:R1:W-:Y:S01]  /*28d0*/  @!P2 SYNCS.ARRIVE.TRANS64.RED RZ, [R3+URZ], R4 ;  /* 0x0000000403ffa9a7 */ /* 0x0003e200080004ff */
[----:B------:R-:W-:Y:S01]  /*28e0*/  UIADD3 UR6, UPT, UPT, UR6, 0x1, URZ ;  /* 0x0000000106067890 */ /* 0x000fe2000fffe0ff */
[----:B------:R-:W-:-:S03]  /*28f0*/  VIADD R8, R8, 0x1 ;  /* 0x0000000108087836 */ /* 0x000fc60000000000 */
[----:B------:R-:W-:Y:S02]  /*2900*/  UISETP.NE.AND UP0, UPT, UR6, 0x2, UPT ;  /* 0x000000020600788c */ /* 0x000fe4000bf05270 */
[----:B------:R-:W-:Y:S01]  /*2910*/  ISETP.NE.AND P0, PT, R8, 0x2, PT ;  /* 0x000000020800780c */ /* 0x000fe20003f05270 */
[----:B------:R-:W-:Y:S06]  /*2920*/  UGETNEXTWORKID.BROADCAST [UR4], [UR5] ;  /* 0x00000000040073ca */ /* 0x000fec0008000100 */
[----:B------:R-:W-:Y:S02]  /*2930*/  USEL UR4, URZ, 0x1, UP0 ;  /* 0x00000001ff047887 */ /* 0x000fe40008000000 */
[----:B------:R-:W-:-:S04]  /*2940*/  USEL UR6, UR6, URZ, UP0 ;  /* 0x000000ff06067287 */ /* 0x000fc80008000000 */
[----:B------:R-:W-:Y:S02]  /*2950*/  LOP3.LUT R12, R12, UR4, RZ, 0x3c, !PT ;  /* 0x000000040c0c7c12 */ /* 0x000fe4000f8e3cff */
[----:B-1----:R-:W-:-:S04]  /*2960*/  SHF.L.U32 R4, R10, 0x1f, RZ ;  /* 0x0000001f0a047819 */ /* 0x002fc800000006ff */
[----:B------:R-:W1:Y:S02]  /*2970*/  SYNCS.PHASECHK.TRANS64.TRYWAIT P1, [R0+URZ+0x80], R4 ;  /* 0x00008004000075a7 */ /* 0x000e6400080211ff */
[----:B-1----:R-:W-:Y:S05]  /*2980*/  @!P1 BRA `(.L_x_44) ;  /* 0x0000004c003c9947 */ /* 0x002fea0003800000 */
.L_x_122:
[C---:B-1----:R-:W-:Y:S01]  /*2990*/  LEA R4, R11.reuse, UR37, 0x4 ;  /* 0x000000250b047c11 */ /* 0x042fe2000f8e20ff */
[----:B------:R-:W-:Y:S01]  /*29a0*/  VIADD R0, R0, 0x90 ;  /* 0x0000009000007836 */ /* 0x000fe20000000000 */
[----:B------:R-:W-:Y:S01]  /*29b0*/  SEL R8, R8, RZ, P0 ;  /* 0x000000ff08087207 */ /* 0x000fe20000000000 */
[----:B------:R-:W-:-:S03]  /*29c0*/  VIADD R11, R11, 0x1 ;  /* 0x000000010b0b7836 */ /* 0x000fc60000000000 */
[----:B------:R-:W1:Y:S01]  /*29d0*/  LDS.128 R4, [R4+0x110] ;  /* 0x0001100004047984 */ /* 0x000e620000000c00 */
[----:B------:R-:W-:Y:S02]  /*29e0*/  PRMT R0, RZ, 0x654, R0 ;  /* 0x00000654ff007816 */ /* 0x000fe40000000000 */
[C---:B------:R-:W-:Y:S01]  /*29f0*/  ISETP.NE.AND P1, PT, R11.reuse, 0x2, PT ;  /* 0x000000020b00780c */ /* 0x040fe20003f25270 */
[----:B------:R-:W-:Y:S01]  /*2a00*/  @!PT LDS RZ, [RZ] ;  /* 0x00000000fffff984 */ /* 0x000fe20000000800 */
[----:B------:R-:W-:Y:S01]  /*2a10*/  @!PT LDS RZ, [RZ] ;  /* 0x00000000fffff984 */ /* 0x000fe20000000800 */
[----:B------:R-:W-:Y:S01]  /*2a20*/  @!PT LDS RZ, [RZ] ;  /* 0x00000000fffff984 */ /* 0x000fe20000000800 */
[----:B------:R-:W-:Y:S01]  /*2a30*/  @!PT LDS RZ, [RZ] ;  /* 0x00000000fffff984 */ /* 0x000fe20000000800 */
[----:B------:R2:W-:Y:S06]  /*2a40*/  MEMBAR.ALL.CTA ;  /* 0x0000000000007992 */ /* 0x0005ec0000008000 */
[----:B--2---:R-:W2:Y:S01]  /*2a50*/  FENCE.VIEW.ASYNC.S ;  /* 0x00000000000073c6 */ /* 0x004ea20000000000 */
[----:B------:R-:W-:Y:S01]  /*2a60*/  SEL R11, R11, RZ, P1 ;  /* 0x000000ff0b0b7207 */ /* 0x000fe20000800000 */
[----:B--2---:R2:W-:Y:S01]  /*2a70*/  SYNCS.ARRIVE.TRANS64.RED.A1T0 RZ, [R0+URZ], RZ ;  /* 0x000000ff00ff79a7 */ /* 0x0045e200081004ff */
[----:B-1----:R-:W-:-:S02]  /*2a80*/  LOP3.LUT P3, RZ, R6, 0x1, RZ, 0xc0, !PT ;  /* 0x0000000106ff7812 */ /* 0x002fc4000786c0ff */
[----:B------:R-:W-:-:S04]  /*2a90*/  SEL R4, RZ, 0x1, P1 ;  /* 0x00000001ff047807 */ /* 0x000fc80000800000 */
[----:B------:R-:W-:Y:S02]  /*2aa0*/  LOP3.LUT R10, R10, R4, RZ, 0x3c, !PT ;  /* 0x000000040a0a7212 */ /* 0x000fe400078e3cff */
[----:B--2---:R-:W-:-:S04]  /*2ab0*/  SEL R0, RZ, 0x1, P0 ;  /* 0x00000001ff007807 */ /* 0x004fc80000000000 */
[----:B------:R-:W-:Y:S01]  /*2ac0*/  LOP3.LUT R9, R9, R0, RZ, 0x3c, !PT ;  /* 0x0000000009097212 */ /* 0x000fe200078e3cff */
[----:B------:R-:W-:Y:S06]  /*2ad0*/  @P3 BRA `(.L_x_45) ;  /* 0xfffffffc002c3947 */ /* 0x000fec000383ffff */
[----:B------:R-:W-:Y:S01]  /*2ae0*/  ULEA UR5, UR6, UR37, 0x3 ;  /* 0x0000002506057291 */ /* 0x000fe2000f8e18ff */
[----:B------:R-:W-:-:S08]  /*2af0*/  SHF.L.U32 R2, R12, 0x1f, RZ ;  /* 0x0000001f0c027819 */ /* 0x000fd000000006ff */
[----:B------:R-:W1:Y:S02]  /*2b00*/  SYNCS.PHASECHK.TRANS64 P0, [UR5+0x90], R2 ;  /* 0x00009002ff0075a7 */ /* 0x000e640008001005 */
[----:B-1----:R-:W-:Y:S05]  /*2b10*/  @P0 BRA `(.L_x_46) ;  /* 0x0000000000080947 */ /* 0x002fea0003800000 */
[----:B------:R-:W1:Y:S02]  /*2b20*/  SYNCS.PHASECHK.TRANS64.TRYWAIT P0, [UR5+0x90], R2 ;  /* 0x00009002ff0075a7 */ /* 0x000e640008001105 */
[----:B-1----:R-:W-:Y:S05]  /*2b30*/  @!P0 BRA `(.L_x_47) ;  /* 0x0000004800e48947 */ /* 0x002fea0003800000 */
.L_x_46:
[----:B------:R-:W-:-:S04]  /*2b40*/  UIADD3 UR4, UPT, UPT, UR6, 0x1, URZ ;  /* 0x0000000106047890 */ /* 0x000fc8000fffe0ff */
[----:B------:R-:W-:-:S04]  /*2b50*/  UISETP.NE.AND UP0, UPT, UR4, 0x2, UPT ;  /* 0x000000020400788c */ /* 0x000fc8000bf05270 */
[----:B------:R-:W-:Y:S02]  /*2b60*/  USEL UR7, URZ, 0x1, UP0 ;  /* 0x00000001ff077887 */ /* 0x000fe40008000000 */
[----:B------:R-:W-:-:S04]  /*2b70*/  USEL UR4, UR4, URZ, UP0 ;  /* 0x000000ff04047287 */ /* 0x000fc80008000000 */
[----:B------:R-:W-:Y:S01]  /*2b80*/  ULEA UR4, UR4, UR37, 0x3 ;  /* 0x0000002504047291 */ /* 0x000fe2000f8e18ff */
[----:B-1----:R-:W-:-:S04]  /*2b90*/  LOP3.LUT R2, R12, UR7, RZ, 0x3c, !PT ;  /* 0x000000070c027c12 */ /* 0x002fc8000f8e3cff */
[----:B------:R-:W-:-:S04]  /*2ba0*/  SHF.L.U32 R0, R2, 0x1f, RZ ;  /* 0x0000001f02007819 */ /* 0x000fc800000006ff */
[----:B------:R-:W1:Y:S02]  /*2bb0*/  SYNCS.PHASECHK.TRANS64 P0, [UR4+0x90], R0 ;  /* 0x00009000ff0075a7 */ /* 0x000e640008001004 */
[----:B-1----:R-:W-:Y:S05]  /*2bc0*/  @P0 EXIT ;  /* 0x000000000000094d */ /* 0x002fea0003800000 */
[----:B------:R-:W-:Y:S02]  /*2bd0*/  SHF.L.U32 R2, R2, 0x1f, RZ ;  /* 0x0000001f02027819 */ /* 0x000fe400000006ff */
[----:B------:R-:W-:-:S07]  /*2be0*/  MOV R0, UR4 ;  /* 0x0000000400007c02 */ /* 0x000fce0008000f00 */
.L_x_48:
[----:B-1----:R1:W2:Y:S02]  /*2bf0*/  SYNCS.PHASECHK.TRANS64.TRYWAIT P0, [R0+URZ+0x90], R2 ;  /* 0x00009002000075a7 */ /* 0x0022a400080011ff */
[----:B--2---:R-:W-:Y:S05]  /*2c00*/  @!P0 NANOSLEEP.SYNCS 0x989680 ;  /* 0x009896800000895d */ /* 0x004fea0003900000 */
[----:B------:R-:W2:Y:S02]  /*2c10*/  @!P0 SYNCS.PHASECHK.TRANS64 P0, [R0+URZ+0x90], R2 ;  /* 0x00009002000085a7 */ /* 0x000ea400080010ff */
[----:B--2---:R-:W-:Y:S05]  /*2c20*/  @P0 EXIT ;  /* 0x000000000000094d */ /* 0x004fea0003800000 */
[----:B------:R-:W-:Y:S05]  /*2c30*/  BRA `(.L_x_48) ;  /* 0xfffffffc00ec7947 */ /* 0x000fea000383ffff */
.L_x_41:
[----:B------:R-:W-:-:S09]  /*2c40*/  UISETP.NE.AND UP1, UPT, UR8, URZ, UPT ;  /* 0x000000ff0800728c */ /* 0x000fd2000bf25270 */
[----:B------:R-:W-:Y:S05]  /*2c50*/  BRA.U UP1, `(.L_x_49) ;  /* 0x0000001101387547 */ /* 0x000fea000b800000 */
[----:B------:R-:W-:Y:S01]  /*2c60*/  UMOV UR4, 0x40 ;  /* 0x0000004000047882 */ /* 0x000fe20000000000 */
[----:B------:R-:W-:Y:S01]  /*2c70*/  NOP ;  /* 0x0000000000007918 */ /* 0x000fe20000000000 */
[----:B------:R-:W-:Y:S01]  /*2c80*/  ULEA UR4, UR37, UR4, 0x18 ;  /* 0x0000000425047291 */ /* 0x000fe2000f8ec0ff */
[----:B------:R-:W-:Y:S02]  /*2c90*/  UMOV UR5, 0x400 ;  /* 0x0000040000057882 */ /* 0x000fe40000000000 */
[----:B------:R-:W-:-:S06]  /*2ca0*/  ULEA UR37, UR37, UR5, 0x18 ;  /* 0x0000000525257291 */ /* 0x000fcc000f8ec0ff */
[----:B------:R-:W1:Y:S02]  /*2cb0*/  LDS.U8 R0, [UR4+0x1c] ;  /* 0x00001c04ff007984 */ /* 0x000e640008000000 */
[----:B-1----:R-:W-:-:S13]  /*2cc0*/  ISETP.NE.AND P0, PT, R0, RZ, PT ;  /* 0x000000ff0000720c */ /* 0x002fda0003f05270 */
[----:B------:R-:W-:Y:S05]  /*2cd0*/  @P0 BRA `(.L_x_50) ;  /* 0x0000000000580947 */ /* 0x000fea0003800000 */
[----:B------:R-:W-:-:S13]  /*2ce0*/  ELECT P0, URZ, PT ;  /* 0x0000000000ff782f */ /* 0x000fda0003800000 */
[----:B------:R-:W-:Y:S05]  /*2cf0*/  @!P0 BRA `(.L_x_51) ;  /* 0x0000000000608947 */ /* 0x000fea0003800000 */
[----:B------:R-:W-:Y:S01]  /*2d00*/  UMOV UR5, 0x10 ;  /* 0x0000001000057882 */ /* 0x000fe20000000000 */
[----:B------:R-:W-:Y:S01]  /*2d10*/  HFMA2 R0, -RZ, RZ, 0, 5.9604644775390625e-08 ;  /* 0x00000001ff007431 */ /* 0x000fe200000001ff */
[----:B------:R-:W-:-:S03]  /*2d20*/  MOV R2, 0xffff ;  /* 0x0000ffff00027802 */ /* 0x000fc60000000f00 */
[----:B------:R-:W-:Y:S04]  /*2d30*/  DEPBAR.LE SB1, 0x36 ;  /* 0x00009d800000791a */ /* 0x000fe80000000000 */
[----:B------:R-:W1:Y:S02]  /*2d40*/  UTCATOMSWS.FIND_AND_SET.ALIGN UP0, UR5, UR5 ;  /* 0x00000005000575e3 */ /* 0x000e640008000800 */
[----:B-1----:R-:W-:Y:S01]  /*2d50*/  MOV R3, UR5 ;  /* 0x0000000500037c02 */ /* 0x002fe20008000f00 */
[----:B------:R-:W-:Y:S06]  /*2d60*/  BRA.U UP0, `(.L_x_52) ;  /* 0x0000000100187547 */ /* 0x000fec000b800000 */
.L_x_53:
[----:B------:R-:W-:Y:S05]  /*2d70*/  NANOSLEEP 0x64 ;  /* 0x000000640000795d */ /* 0x000fea0003800000 */
[----:B------:R-:W-:-:S05]  /*2d80*/  UMOV UR5, 0x10 ;  /* 0x0000001000057882 */ /* 0x000fca0000000000 */
[----:B------:R-:W-:Y:S04]  /*2d90*/  DEPBAR.LE SB1, 0x36 ;  /* 0x00009d800000791a */ /* 0x000fe80000000000 */
[----:B------:R-:W1:Y:S02]  /*2da0*/  UTCATOMSWS.FIND_AND_SET.ALIGN UP0, UR5, UR5 ;  /* 0x00000005000575e3 */ /* 0x000e640008000800 */
[----:B-1----:R-:W-:Y:S01]  /*2db0*/  MOV R3, UR5 ;  /* 0x0000000500037c02 */ /* 0x002fe20008000f00 */
[----:B------:R-:W-:Y:S05]  /*2dc0*/  BRA.U !UP0, `(.L_x_53) ;  /* 0xfffffffd08e87547 */ /* 0x000fea000b83ffff */
.L_x_52:
[-C--:B------:R-:W-:Y:S02]  /*2dd0*/  SHF.L.U32 R2, R2, R3.reuse, RZ ;  /* 0x0000000302027219 */ /* 0x080fe400000006ff */
[----:B------:R-:W-:Y:S01]  /*2de0*/  SHF.L.U32 R0, R0, R3, RZ ;  /* 0x0000000300007219 */ /* 0x000fe200000006ff */
[----:B------:R-:W-:Y:S02]  /*2df0*/  IMAD.SHL.U32 R3, R3, 0x20, RZ ;  /* 0x0000002003037824 */ /* 0x000fe400078e00ff */
[----:B------:R1:W-:Y:S04]  /*2e00*/  ATOMS.OR RZ, [UR4+0x14], R2 ;  /* 0x00001402ffff798c */ /* 0x0003e8000b000004 */
[----:B------:R1:W-:Y:S04]  /*2e10*/  ATOMS.OR RZ, [UR4+0x18], R0 ;  /* 0x00001800ffff798c */ /* 0x0003e8000b000004 */
[----:B------:R1:W-:Y:S01]  /*2e20*/  STS [UR37+0x130], R3 ;  /* 0x00013003ff007988 */ /* 0x0003e20008000825 */
[----:B------:R-:W-:Y:S05]  /*2e30*/  BRA `(.L_x_51) ;  /* 0x0000000000107947 */ /* 0x000fea0003800000 */
.L_x_50:
[----:B------:R-:W-:Y:S02]  /*2e40*/  MOV R0, 0xffffffff ;  /* 0xffffffff00007802 */ /* 0x000fe40000000f00 */
[----:B------:R-:W-:-:S03]  /*2e50*/  MOV R2, 0x2e80 ;  /* 0x00002e8000027802 */ /* 0x000fc60000000f00 */
[----:B------:R1:W-:Y:S04]  /*2e60*/  STS [UR37+0x130], R0 ;  /* 0x00013000ff007988 */ /* 0x0003e80008000825 */
[----:B-1-3-5:R-:W-:Y:S05]  /*2e70*/  CALL.REL.NOINC `($__internal_1_$__cuda_sm10x_tcgen05_guardrail_trap_phase_invalid_during_alloc) ;  /* 0x0000004c00747944 */ /* 0x02afea0003c00000 */
.L_x_51:
[----:B------:R-:W-:Y:S05]  /*2e80*/  WARPSYNC.ALL ;  /* 0x0000000000007948 */ /* 0x000fea0003800000 */
[----:B------:R-:W2:Y:S01]  /*2e90*/  S2UR UR9, SR_CgaCtaId ;  /* 0x00000000000979c3 */ /* 0x000ea20000008800 */
[----:B------:R-:W-:Y:S01]  /*2ea0*/  UMOV UR4, 0x400 ;  /* 0x0000040000047882 */ /* 0x000fe20000000000 */
[----:B------:R-:W-:-:S06]  /*2eb0*/  NOP ;  /* 0x0000000000007918 */ /* 0x000fcc0000000000 */
[----:B------:R-:W-:Y:S06]  /*2ec0*/  BAR.ARV 0x6, 0xa0 ;  /* 0x0182800000007b1d */ /* 0x000fec0000002000 */
[----:B------:R-:W4:Y:S01]  /*2ed0*/  LDCU UR5, c[0x0][0x38c] ;  /* 0x00007180ff0577ac */ /* 0x000f220008000800 */
[----:B------:R-:W-:Y:S01]  /*2ee0*/  IMAD.MOV.U32 R11, RZ, RZ, 0x1 ;  /* 0x00000001ff0b7424 */ /* 0x000fe200078e00ff */
[----:B------:R-:W-:Y:S01]  /*2ef0*/  CS2R R8, SRZ ;  /* 0x0000000000087805 */ /* 0x000fe2000001ff00 */
[----:B------:R-:W-:Y:S01]  /*2f00*/  IMAD.MOV.U32 R10, RZ, RZ, RZ ;  /* 0x000000ffff0a7224 */ /* 0x000fe200078e00ff */
[----:B------:R-:W-:Y:S01]  /*2f10*/  UMOV UR12, URZ ;  /* 0x000000ff000c7c82 */ /* 0x000fe20008000000 */
[----:B------:R-:W-:Y:S01]  /*2f20*/  UMOV UR11, URZ ;  /* 0x000000ff000b7c82 */ /* 0x000fe20008000000 */
[----:B------:R-:W-:Y:S01]  /*2f30*/  UMOV UR30, 0x0 ;  /* 0x00000000001e7882 */ /* 0x000fe20000000000 */
[----:B------:R-:W-:Y:S01]  /*2f40*/  UMOV UR31, 0x4140490 ;  /* 0x04140490001f7882 */ /* 0x000fe20000000000 */
[----:B------:R-:W-:Y:S01]  /*2f50*/  UMOV UR28, 0x0 ;  /* 0x00000000001c7882 */ /* 0x000fe20000000000 */
[----:B------:R-:W-:Y:S01]  /*2f60*/  UMOV UR29, 0x4140490 ;  /* 0x04140490001d7882 */ /* 0x000fe20000000000 */
[----:B--2---:R-:W-:Y:S01]  /*2f70*/  ULEA UR9, UR9, UR4, 0x18 ;  /* 0x0000000409097291 */ /* 0x004fe2000f8ec0ff */
[----:B------:R-:W2:Y:S03]  /*2f80*/  LDCU UR4, c[0x0][0x38c] ;  /* 0x00007180ff0477ac */ /* 0x000ea60008000800 */
[----:B------:R-:W-:Y:S01]  /*2f90*/  UIADD3 UR10, UPT, UPT, UR9, 0x5300, URZ ;  /* 0x00005300090a7890 */ /* 0x000fe2000fffe0ff */
[----:B------:R-:W-:-:S04]  /*2fa0*/  UMOV UR26, 0x0 ;  /* 0x00000000001a7882 */ /* 0x000fc80000000000 */
[----:B-1----:R-:W1:Y:S01]  /*2fb0*/  LDS R0, [UR9+0x130] ;  /* 0x00013009ff007984 */ /* 0x002e620008000800 */
[----:B------:R-:W-:Y:S01]  /*2fc0*/  USHF.R.U32.HI UR10, URZ, 0x4, UR10 ;  /* 0x00000004ff0a7899 */ /* 0x000fe2000801160a */
[----:B------:R-:W-:Y:S01]  /*2fd0*/  UMOV UR27, 0x4140490 ;  /* 0x04140490001b7882 */ /* 0x000fe20000000000 */
[----:B------:R-:W-:Y:S02]  /*2fe0*/  UMOV UR24, 0x0 ;  /* 0x0000000000187882 */ /* 0x000fe40000000000 */
[----:B------:R-:W-:Y:S01]  /*2ff0*/  ULOP3.LUT UR10, UR10, 0x3fff, URZ, 0xc0, !UPT ;  /* 0x00003fff0a0a7892 */ /* 0x000fe2000f8ec0ff */
[----:B------:R-:W-:Y:S01]  /*3000*/  UMOV UR25, 0x4140490 ;  /* 0x0414049000197882 */ /* 0x000fe20000000000 */
[----:B------:R-:W-:Y:S01]  /*3010*/  UMOV UR22, 0x0 ;  /* 0x0000000000167882 */ /* 0x000fe20000000000 */
[----:B------:R-:W-:Y:S01]  /*3020*/  UMOV UR23, 0x4140490 ;  /* 0x0414049000177882 */ /* 0x000fe20000000000 */
[----:B------:R-:W-:Y:S01]  /*3030*/  UMOV UR20, 0x0 ;  /* 0x0000000000147882 */ /* 0x000fe20000000000 */
[----:B--2---:R-:W-:Y:S01]  /*3040*/  UIADD3 UR4, UPT, UPT, UR4, 0x7f, URZ ;  /* 0x0000007f04047890 */ /* 0x004fe2000fffe0ff */
[----:B------:R-:W-:Y:S01]  /*3050*/  UMOV UR21, 0x4140490 ;  /* 0x0414049000157882 */ /* 0x000fe20000000000 */
[----:B------:R-:W-:-:S02]  /*3060*/  ULOP3.LUT UR10, UR10, 0x10000, URZ, 0xfc, !UPT ;  /* 0x000100000a0a7892 */ /* 0x000fc4000f8efcff */
[----:B------:R-:W-:Y:S02]  /*3070*/  USHF.R.S32.HI UR8, URZ, 0x1f, UR4 ;  /* 0x0000001fff087899 */ /* 0x000fe40008011404 */
[----:B----4-:R-:W-:Y:S02]  /*3080*/  UISETP.GE.AND UP3, UPT, UR5, 0x1, UPT ;  /* 0x000000010500788c */ /* 0x010fe4000bf66270 */
[----:B------:R-:W-:Y:S02]  /*3090*/  ULEA.HI UR8, UR8, UR4, URZ, 0x7 ;  /* 0x0000000408087291 */ /* 0x000fe4000f8f38ff */
[----:B------:R-:W-:Y:S02]  /*30a0*/  UIADD3 UR4, UPT, UPT, UR9, 0x19300, URZ ;  /* 0x0001930009047890 */ /* 0x000fe4000fffe0ff */
[----:B------:R-:W-:Y:S02]  /*30b0*/  USHF.R.S32.HI UR8, URZ, 0x7, UR8 ;  /* 0x00000007ff087899 */ /* 0x000fe40008011408 */
[----:B------:R-:W-:-:S02]  /*30c0*/  USHF.R.U32.HI UR4, URZ, 0x4, UR4 ;  /* 0x00000004ff047899 */ /* 0x000fc40008011604 */
[----:B------:R-:W-:Y:S02]  /*30d0*/  UISETP.LT.AND UP0, UPT, UR8, 0x1, UPT ;  /* 0x000000010800788c */ /* 0x000fe4000bf01270 */
[----:B------:R-:W-:Y:S02]  /*30e0*/  ULOP3.LUT UR4, UR4, 0x3fff, URZ, 0xc0, !UPT ;  /* 0x00003fff04047892 */ /* 0x000fe4000f8ec0ff */
[----:B------:R-:W-:Y:S02]  /*30f0*/  USEL UR16, UR8, 0x1, !UP0 ;  /* 0x0000000108107887 */ /* 0x000fe4000c000000 */
[----:B------:R-:W-:Y:S02]  /*3100*/  ULOP3.LUT UR4, UR4, 0x10000, URZ, 0xfc, !UPT ;  /* 0x0001000004047892 */ /* 0x000fe4000f8efcff */
[----:B------:R-:W-:Y:S01]  /*3110*/  UIADD3 UR16, UPT, UPT, -UR16, URZ, URZ ;  /* 0x000000ff10107290 */ /* 0x000fe2000fffe1ff */
[----:B------:R-:W-:Y:S01]  /*3120*/  UMOV UR34, 0x0 ;  /* 0x0000000000227882 */ /* 0x000fe20000000000 */
[----:B------:R-:W-:Y:S01]  /*3130*/  UMOV UR35, 0x4140490 ;  /* 0x0414049000237882 */ /* 0x000fe20000000000 */
[----:B-1----:R-:W-:Y:S01]  /*3140*/  R2UR UR13, R0 ;  /* 0x00000000000d72ca */ /* 0x002fe200000e0000 */
[----:B------:R-:W-:Y:S01]  /*3150*/  UMOV UR32, 0x0 ;  /* 0x0000000000207882 */ /* 0x000fe20000000000 */
[----:B------:R-:W-:-:S13]  /*3160*/  UMOV UR33, 0x4140490 ;  /* 0x0414049000217882 */ /* 0x000fda0000000000 */
.L_x_60:
[----:B------:R-:W-:Y:S02]  /*3170*/  LEA R0, R10, UR9, 0x3 ;  /* 0x000000090a007c11 */ /* 0x000fe4000f8e18ff */
[----:B------:R-:W-:Y:S02]  /*3180*/  SHF.L.U32 R2, R9, 0x1f, RZ ;  /* 0x0000001f09027819 */ /* 0x000fe400000006ff */
[----:B------:R-:W-:Y:S01]  /*3190*/  PLOP3.LUT P0, PT, PT, PT, UP3, 0x80, 0x8 ;  /* 0x000000000008781c */ /* 0x000fe20003f0f038 */
[----:B------:R-:W-:Y:S01]  /*31a0*/  VIADD R3, R0, 0x90 ;  /* 0x0000009000037836 */ /* 0x000fe20000000000 */
[----:B-1----:R-:W1:Y:S02]  /*31b0*/  SYNCS.PHASECHK.TRANS64.TRYWAIT P1, [R0+URZ+0x80], R2 ;  /* 0x00008002000075a7 */ /* 0x002e6400080211ff */
[----:B-1--4-:R-:W-:Y:S09]  /*31c0*/  @!P1 BRA `(.L_x_54) ;  /* 0x0000004400589947 */ /* 0x012ff20003800000 */
.L_x_124:
[----:B------:R-:W-:Y:S01]  /*31d0*/  LEA R4, R10, UR9, 0x4 ;  /* 0x000000090a047c11 */ /* 0x000fe2000f8e20ff */
[----:B------:R-:W-:Y:S01]  /*31e0*/  @UP3 ULEA UR5, UR11, UR9, 0x3 ;  /* 0x000000090b053291 */ /* 0x000fe2000f8e18ff */
[----:B------:R-:W-:Y:S01]  /*31f0*/  PLOP3.LUT P2, PT, PT, PT, PT, 0x80, 0x8 ;  /* 0x000000000008781c */ /* 0x000fe20003f4f070 */
[----:B------:R-:W-:Y:S01]  /*3200*/  ULEA UR14, UR12, UR9, 0x3 ;  /* 0x000000090c0e7291 */ /* 0x000fe2000f8e18ff */
[----:B------:R-:W-:Y:S01]  /*3210*/  PRMT R3, RZ, 0x654, R3 ;  /* 0x00000654ff037816 */ /* 0x000fe20000000003 */
[----:B------:R-:W-:Y:S01]  /*3220*/  ULEA.HI UR15, UR12, UR12, URZ, 0x1 ;  /* 0x0000000c0c0f7291 */ /* 0x000fe2000f8f08ff */
[----:B------:R-:W2:Y:S01]  /*3230*/  LDS.128 R4, [R4+0x110] ;  /* 0x0001100004047984 */ /* 0x000ea20000000c00 */
[----:B-1----:R-:W-:Y:S02]  /*3240*/  @P0 SHF.L.U32 R2, R8, 0x1f, RZ ;  /* 0x0000001f08020819 */ /* 0x002fe400000006ff */
[----:B------:R-:W-:Y:S01]  /*3250*/  SHF.L.U32 R0, R11, 0x1f, RZ ;  /* 0x0000001f0b007819 */ /* 0x000fe200000006ff */
[----:B------:R-:W-:Y:S01]  /*3260*/  @!PT LDS RZ, [RZ] ;  /* 0x00000000fffff984 */ /* 0x000fe20000000800 */
[----:B------:R-:W-:Y:S01]  /*3270*/  @!PT LDS RZ, [RZ] ;  /* 0x00000000fffff984 */ /* 0x000fe20000000800 */
[----:B------:R-:W-:Y:S01]  /*3280*/  @!PT LDS RZ, [RZ] ;  /* 0x00000000fffff984 */ /* 0x000fe20000000800 */
[----:B------:R-:W-:Y:S01]  /*3290*/  @!PT LDS RZ, [RZ] ;  /* 0x00000000fffff984 */ /* 0x000fe20000000800 */
[----:B------:R1:W-:Y:S06]  /*32a0*/  MEMBAR.ALL.CTA ;  /* 0x0000000000007992 */ /* 0x0003ec0000008000 */
[----:B-1----:R-:W1:Y:S02]  /*32b0*/  FENCE.VIEW.ASYNC.S ;  /* 0x00000000000073c6 */ /* 0x002e640000000000 */
[----:B-1----:R1:W-:Y:S01]  /*32c0*/  SYNCS.ARRIVE.TRANS64.RED.A1T0 RZ, [R3+URZ], RZ ;  /* 0x000000ff03ff79a7 */ /* 0x0023e200081004ff */
[----:B------:R1:W4:Y:S01]  /*32d0*/  @P0 SYNCS.PHASECHK.TRANS64.TRYWAIT P2, [UR5], R2 ;  /* 0x00000002ff0005a7 */ /* 0x0003220008041105 */
[----:B------:R-:W-:-:S02]  /*32e0*/  ULOP3.LUT UR5, UR15, 0xffe, URZ, 0xc0, !UPT ;  /* 0x00000ffe0f057892 */ /* 0x000fc4000f8ec0ff */
[----:B------:R-:W-:Y:S01]  /*32f0*/  USHF.R.U32.HI UR15, URZ, 0x1, UR15 ;  /* 0x00000001ff0f7899 */ /* 0x000fe2000801160f */
[----:B--2---:R-:W-:Y:S01]  /*3300*/  LOP3.LUT P1, RZ, R6, 0x1, RZ, 0xc0, !PT ;  /* 0x0000000106ff7812 */ /* 0x004fe2000782c0ff */
[----:B------:R-:W-:Y:S02]  /*3310*/  UIADD3 UR5, UPT, UPT, -UR5, UR12, URZ ;  /* 0x0000000c05057290 */ /* 0x000fe4000fffe1ff */
[----:B------:R-:W-:-:S04]  /*3320*/  UIMAD UR15, UR15, 0x50, UR13 ;  /* 0x000000500f0f78a4 */ /* 0x000fc8000f8e020d */
[----:B------:R-:W-:Y:S01]  /*3330*/  ULEA UR15, UR5, UR15, 0x14 ;  /* 0x0000000f050f7291 */ /* 0x000fe2000f8ea0ff */
[----:B------:R-:W2:Y:S02]  /*3340*/  SYNCS.PHASECHK.TRANS64.TRYWAIT P0, [UR14+0xc0], R0 ;  /* 0x0000c000ff0075a7 */ /* 0x000ea4000800110e */
[----:B-12-4-:R-:W-:Y:S09]  /*3350*/  @!P0 BRA `(.L_x_55) ;  /* 0x0000004400088947 */ /* 0x016ff20003800000 */
.L_x_126:
[----:B------:R-:W-:Y:S01]  /*3360*/  IADD3 R10, PT, PT, R10, 0x1, RZ ;  /* 0x000000010a0a7810 */ /* 0x000fe20007ffe0ff */
[----:B------:R-:W-:Y:S06]  /*3370*/  BRA.U !UP3, `(.L_x_56) ;  /* 0x000000050b107547 */ /* 0x000fec000b800000 */
[----:B------:R-:W-:Y:S01]  /*3380*/  UPLOP3.LUT UP4, UPT, UPT, UPT, UPT, 0x40, 0x4 ;  /* 0x000000000004789c */ /* 0x000fe20003f8e870 */
[----:B------:R-:W-:Y:S01]  /*3390*/  UMOV UR18, UR16 ;  /* 0x0000001000127c82 */ /* 0x000fe20008000000 */
[----:B------:R-:W-:Y:S01]  /*33a0*/  UMOV UR17, UR8 ;  /* 0x0000000800117c82 */ /* 0x000fe20008000000 */
[----:B------:R-:W-:-:S08]  /*33b0*/  UMOV UR5, UR11 ;  /* 0x0000000b00057c82 */ /* 0x000fd00008000000 */
.L_x_59:
[----:B------:R-:W-:Y:S02]  /*33c0*/  UIADD3 UR18, UPT, UPT, UR18, 0x1, URZ ;  /* 0x0000000112127890 */ /* 0x000fe4000fffe0ff */
[----:B--2---:R-:W-:Y:S02]  /*33d0*/  ULEA UR19, UR5, UR9, 0x3 ;  /* 0x0000000905137291 */ /* 0x004fe4000f8e18ff */
[----:B------:R-:W-:Y:S01]  /*33e0*/  UISETP.NE.AND UP0, UPT, UR18, URZ, UPT ;  /* 0x000000ff1200728c */ /* 0x000fe2000bf05270 */
[----:B----4-:R-:W-:Y:S10]  /*33f0*/  @P2 BRA `(.L_x_57) ;  /* 0x00000000000c2947 */ /* 0x010ff40003800000 */
[----:B-1----:R-:W-:Y:S04]  /*3400*/  SHF.L.U32 R2, R8, 0x1f, RZ ;  /* 0x0000001f08027819 */ /* 0x002fe800000006ff */
[----:B------:R-:W1:Y:S02]  /*3410*/  SYNCS.PHASECHK.TRANS64.TRYWAIT P0, [UR19], R2 ;  /* 0x00000002ff0075a7 */ /* 0x000e640008001113 */
[----:B-1----:R-:W-:Y:S05]  /*3420*/  @!P0 BRA `(.L_x_58) ;  /* 0x0000004000ec8947 */ /* 0x002fea0003800000 */
.L_x_57:
[----:B------:R-:W-:Y:S01]  /*3430*/  UISETP.NE.AND UP1, UPT, UR17, 0x1, UPT ;  /* 0x000000011100788c */ /* 0x000fe2000bf25270 */
[----:B------:R-:W-:Y:S01]  /*3440*/  PLOP3.LUT P2, PT, PT, PT, PT, 0x80, 0x8 ;  /* 0x000000000008781c */ /* 0x000fe20003f4f070 */
[----:B------:R-:W-:Y:S02]  /*3450*/  UIADD3 UR11, UPT, UPT, UR5, 0x1, URZ ;  /* 0x00000001050b7890 */ /* 0x000fe4000fffe0ff */
[----:B------:R-:W-:Y:S02]  /*3460*/  UIMAD UR6, UR5, 0x500, UR4 ;  /* 0x00000500050678a4 */ /* 0x000fe4000f8e0204 */
[----:B------:R-:W-:Y:S01]  /*3470*/  UISETP.NE.AND UP2, UPT, UR11, 0x5, UPT ;  /* 0x000000050b00788c */ /* 0x000fe2000bf45270 */
[----:B------:R-:W-:Y:S01]  /*3480*/  PLOP3.LUT P0, PT, PT, PT, UP1, 0x80, 0x8 ;  /* 0x000000000008781c */ /* 0x000fe20003f0f018 */
[----:B------:R-:W-:Y:S02]  /*3490*/  ULEA UR64, UR5, UR10, 0xa ;  /* 0x0000000a05407291 */ /* 0x000fe4000f8e50ff */
[----:B------:R-:W-:Y:S02]  /*34a0*/  USEL UR37, URZ, 0x1, UP2 ;  /* 0x00000001ff257887 */ /* 0x000fe40009000000 */
[----:B------:R-:W-:Y:S02]  /*34b0*/  USEL UR11, UR11, URZ, UP2 ;  /* 0x000000ff0b0b7287 */ /* 0x000fe40009000000 */
[----:B------:R-:W-:Y:S02]  /*34c0*/  UIADD3 UR62, UPT, UPT, UR6, 0x2, URZ ;  /* 0x00000002063e7890 */ /* 0x000fe4000fffe0ff */
[----:B------:R-:W-:Y:S01]  /*34d0*/  @UP1 ULEA UR36, UR11, UR9, 0x3 ;  /* 0x000000090b241291 */ /* 0x000fe2000f8e18ff */
[----:B------:R-:W-:Y:S01]  /*34e0*/  LOP3.LUT R8, R8, UR37, RZ, 0x3c, !PT ;  /* 0x0000002508087c12 */ /* 0x000fe2000f8e3cff */
[----:B------:R-:W-:Y:S02]  /*34f0*/  UIADD3 UR60, UPT, UPT, UR64, 0x2, URZ ;  /* 0x00000002403c7890 */ /* 0x000fe4000fffe0ff */
[----:B------:R-:W-:Y:S01]  /*3500*/  UIADD3 UR58, UPT, UPT, UR6, 0x4, URZ ;  /* 0x00000004063a7890 */ /* 0x000fe2000fffe0ff */
[----:B-1----:R-:W-:Y:S01]  /*3510*/  @P0 SHF.L.U32 R0, R8, 0x1f, RZ ;  /* 0x0000001f08000819 */ /* 0x002fe200000006ff */
[----:B------:R-:W-:Y:S02]  /*3520*/  UIADD3 UR56, UPT, UPT, UR64, 0x4, URZ ;  /* 0x0000000440387890 */ /* 0x000fe4000fffe0ff */
[----:B------:R-:W-:Y:S01]  /*3530*/  UIADD3 UR54, UPT, UPT, UR6, 0x6, URZ ;  /* 0x0000000606367890 */ /* 0x000fe2000fffe0ff */
[----:B------:R2:W4:Y:S01]  /*3540*/  @P0 SYNCS.PHASECHK.TRANS64.TRYWAIT P2, [UR36], R0 ;  /* 0x00000000ff0005a7 */ /* 0x0005220008041124 */
[----:B------:R-:W-:Y:S02]  /*3550*/  UIADD3 UR52, UPT, UPT, UR64, 0x6, URZ ;  /* 0x0000000640347890 */ /* 0x000fe4000fffe0ff */
        /* <DEDUP_REMOVED lines=9> */
[----:B------:R-:W-:Y:S01]  /*35f0*/  UIADD3 UR17, UPT, UPT, UR17, -0x1, URZ ;  /* 0xffffffff11117890 */ /* 0x000fe2000fffe0ff */
[----:B------:R-:W-:Y:S01]  /*3600*/  UMOV UR7, 0x40004040 ;  /* 0x4000404000077882 */ /* 0x000fe20000000000 */
[----:B------:R-:W-:Y:S01]  /*3610*/  UMOV UR65, 0x40004040 ;  /* 0x4000404000417882 */ /* 0x000fe20000000000 */
[----:B------:R-:W-:Y:S01]  /*3620*/  UMOV UR63, 0x40004040 ;  /* 0x40004040003f7882 */ /* 0x000fe20000000000 */
[----:B------:R2:W-:Y:S01]  /*3630*/  UTCHMMA gdesc[UR64], gdesc[UR6], tmem[UR15], tmem[UR30], idesc[UR31], UP4 ;  /* 0x00ff1e06400075ea */ /* 0x0005e2000a00000f */
[----:B------:R-:W-:Y:S01]  /*3640*/  UPLOP3.LUT UP4, UPT, UPT, UPT, UPT, 0x80, 0x8 ;  /* 0x000000000008789c */ /* 0x000fe20003f8f070 */
[----:B------:R-:W-:Y:S01]  /*3650*/  UMOV UR61, 0x40004040 ;  /* 0x40004040003d7882 */ /* 0x000fe20000000000 */
[----:B------:R-:W-:Y:S01]  /*3660*/  UMOV UR59, 0x40004040 ;  /* 0x40004040003b7882 */ /* 0x000fe20000000000 */
[----:B------:R2:W-:Y:S01]  /*3670*/  UTCHMMA gdesc[UR60], gdesc[UR62], tmem[UR15], tmem[UR28], idesc[UR29], UPT ;  /* 0x00ff1c3e3c0075ea */ /* 0x0005e2000b80000f */
        /* <DEDUP_REMOVED lines=14> */
[----:B------:R-:W-:Y:S01]  /*3760*/  UMOV UR37, 0x40004040 ;  /* 0x4000404000257882 */ /* 0x000fe20000000000 */
[----:B------:R2:W-:Y:S01]  /*3770*/  UTCHMMA gdesc[UR40], gdesc[UR42], tmem[UR15], tmem[UR34], idesc[UR35], UPT ;  /* 0x00ff222a280075ea */ /* 0x0005e2000b80000f */
[----:B------:R2:W-:Y:S01]  /*3780*/  UTCHMMA gdesc[UR36], gdesc[UR38], tmem[UR15], tmem[UR32], idesc[UR33], UPT ;  /* 0x00ff2026240075ea */ /* 0x0005e2000b80000f */
[----:B------:R2:W-:Y:S01]  /*3790*/  UTCBAR [UR19], URZ ;  /* 0x000000ff130073e9 */ /* 0x0005e200080000ff */
[----:B------:R-:W-:Y:S01]  /*37a0*/  UMOV UR5, UR11 ;  /* 0x0000000b00057c82 */ /* 0x000fe20008000000 */
[----:B------:R-:W-:Y:S05]  /*37b0*/  BRA.U UP0, `(.L_x_59) ;  /* 0xfffffffd00007547 */ /* 0x000fea000b83ffff */
.L_x_56:
[----:B------:R-:W-:Y:S01]  /*37c0*/  UIADD3 UR12, UPT, UPT, UR12, 0x1, URZ ;  /* 0x000000010c0c7890 */ /* 0x000fe2000fffe0ff */
[C---:B------:R-:W-:Y:S01]  /*37d0*/  ISETP.NE.AND P0, PT, R10.reuse, 0x2, PT ;  /* 0x000000020a00780c */ /* 0x040fe20003f05270 */
[----:B------:R-:W-:Y:S02]  /*37e0*/  UIADD3 UR14, UPT, UPT, UR14, 0xa0, URZ ;  /* 0x000000a00e0e7890 */ /* 0x000fe4000fffe0ff */
[----:B------:R-:W-:Y:S01]  /*37f0*/  UISETP.NE.AND UP0, UPT, UR12, 0x4, UPT ;  /* 0x000000040c00788c */ /* 0x000fe2000bf05270 */
[----:B-12---:R-:W-:Y:S02]  /*3800*/  SEL R0, RZ, 0x1, P0 ;  /* 0x00000001ff007807 */ /* 0x006fe40000000000 */
[----:B------:R-:W-:Y:S01]  /*3810*/  SEL R10, R10, RZ, P0 ;  /* 0x000000ff0a0a7207 */ /* 0x000fe20000000000 */
[----:B------:R-:W-:Y:S01]  /*3820*/  USEL UR5, URZ, 0x1, UP0 ;  /* 0x00000001ff057887 */ /* 0x000fe20008000000 */
[----:B------:R-:W-:Y:S01]  /*3830*/  LOP3.LUT R9, R9, R0, RZ, 0x3c, !PT ;  /* 0x0000000009097212 */ /* 0x000fe200078e3cff */
[----:B------:R-:W-:Y:S01]  /*3840*/  USEL UR12, UR12, URZ, UP0 ;  /* 0x000000ff0c0c7287 */ /* 0x000fe20008000000 */
[----:B------:R1:W-:Y:S03]  /*3850*/  UTCBAR [UR14], URZ ;  /* 0x000000ff0e0073e9 */ /* 0x0003e600080000ff */
[----:B------:R-:W-:Y:S01]  /*3860*/  LOP3.LUT R11, R11, UR5, RZ, 0x3c, !PT ;  /* 0x000000050b0b7c12 */ /* 0x000fe2000f8e3cff */
[----:B------:R-:W-:Y:S07]  /*3870*/  @P1 BRA `(.L_x_60) ;  /* 0xfffffff8003c1947 */ /* 0x000fee000383ffff */
[----:B------:R-:W2:Y:S01]  /*3880*/  S2UR UR4, SR_CgaCtaId ;  /* 0x00000000000479c3 */ /* 0x000ea20000008800 */
[----:B------:R-:W-:Y:S01]  /*3890*/  ELECT P0, URZ, PT ;  /* 0x0000000000ff782f */ /* 0x000fe20003800000 */
[----:B------:R-:W-:Y:S01]  /*38a0*/  IMAD.MOV.U32 R0, RZ, RZ, 0x1 ;  /* 0x00000001ff007424 */ /* 0x000fe200078e00ff */
[----:B------:R-:W-:Y:S01]  /*38b0*/  UIADD3 UR9, UPT, UPT, UR9, 0xc0, URZ ;  /* 0x000000c009097890 */ /* 0x000fe2000fffe0ff */
[----:B------:R-:W-:Y:S01]  /*38c0*/  SHF.L.U32 R2, R11, 0x1f, RZ ;  /* 0x0000001f0b027819 */ /* 0x000fe200000006ff */
[----:B------:R-:W-:-:S03]  /*38d0*/  UMOV UR5, 0x40 ;  /* 0x0000004000057882 */ /* 0x000fc60000000000 */
[----:B------:R-:W-:Y:S01]  /*38e0*/  UVIRTCOUNT.DEALLOC.SMPOOL 0x80 ;  /* 0x000000800000784c */ /* 0x000fe20000000000 */
[----:B--2---:R-:W-:Y:S02]  /*38f0*/  ULEA UR4, UR4, UR5, 0x18 ;  /* 0x0000000504047291 */ /* 0x004fe4000f8ec0ff */
[----:B------:R-:W-:-:S07]  /*3900*/  ULEA UR5, UR12, UR9, 0x3 ;  /* 0x000000090c057291 */ /* 0x000fce000f8e18ff */
[----:B------:R2:W-:Y:S02]  /*3910*/  @P0 STS.U8 [UR4+0x1c], R0 ;  /* 0x00001c00ff000988 */ /* 0x0005e40008000004 */
[----:B------:R-:W3:Y:S02]  /*3920*/  SYNCS.PHASECHK.TRANS64.TRYWAIT P0, [UR5], R2 ;  /* 0x00000002ff0075a7 */ /* 0x000ee40008001105 */
[----:B--23--:R-:W-:Y:S05]  /*3930*/  @!P0 BRA `(.L_x_61) ;  /* 0x0000003c00c08947 */ /* 0x00cfea0003800000 */
.L_x_129:
[----:B------:R-:W-:-:S04]  /*3940*/  UIADD3 UR6, UPT, UPT, UR12, 0x1, URZ ;  /* 0x000000010c067890 */ /* 0x000fc8000fffe0ff */
[----:B------:R-:W-:-:S04]  /*3950*/  UISETP.NE.AND UP0, UPT, UR6, 0x4, UPT ;  /* 0x000000040600788c */ /* 0x000fc8000bf05270 */
[----:B------:R-:W-:Y:S02]  /*3960*/  USEL UR7, URZ, 0x1, UP0 ;  /* 0x00000001ff077887 */ /* 0x000fe40008000000 */
[----:B------:R-:W-:-:S04]  /*3970*/  USEL UR6, UR6, URZ, UP0 ;  /* 0x000000ff06067287 */ /* 0x000fc80008000000 */
[----:B------:R-:W-:Y:S01]  /*3980*/  ULEA UR5, UR6, UR9, 0x3 ;  /* 0x0000000906057291 */ /* 0x000fe2000f8e18ff */
[----:B--2---:R-:W-:-:S04]  /*3990*/  LOP3.LUT R2, R11, UR7, RZ, 0x3c, !PT ;  /* 0x000000070b027c12 */ /* 0x004fc8000f8e3cff */
[----:B------:R-:W-:-:S04]  /*39a0*/  SHF.L.U32 R3, R2, 0x1f, RZ ;  /* 0x0000001f02037819 */ /* 0x000fc800000006ff */
[----:B------:R-:W2:Y:S02]  /*39b0*/  SYNCS.PHASECHK.TRANS64.TRYWAIT P0, [UR5], R3 ;  /* 0x00000003ff0075a7 */ /* 0x000ea40008001105 */
[----:B--2---:R-:W-:Y:S05]  /*39c0*/  @!P0 BRA `(.L_x_62) ;  /* 0x0000003c00b48947 */ /* 0x004fea0003800000 */
.L_x_131:
[----:B------:R-:W-:-:S04]  /*39d0*/  UIADD3 UR6, UPT, UPT, UR6, 0x1, URZ ;  /* 0x0000000106067890 */ /* 0x000fc8000fffe0ff */
[----:B------:R-:W-:-:S04]  /*39e0*/  UISETP.NE.AND UP0, UPT, UR6, 0x4, UPT ;  /* 0x000000040600788c */ /* 0x000fc8000bf05270 */
[----:B------:R-:W-:Y:S02]  /*39f0*/  USEL UR7, URZ, 0x1, UP0 ;  /* 0x00000001ff077887 */ /* 0x000fe40008000000 */
[----:B------:R-:W-:-:S04]  /*3a00*/  USEL UR6, UR6, URZ, UP0 ;  /* 0x000000ff06067287 */ /* 0x000fc80008000000 */
[----:B------:R-:W-:Y:S01]  /*3a10*/  ULEA UR5, UR6, UR9, 0x3 ;  /* 0x0000000906057291 */ /* 0x000fe2000f8e18ff */
[----:B------:R-:W-:-:S04]  /*3a20*/  LOP3.LUT R2, R2, UR7, RZ, 0x3c, !PT ;  /* 0x0000000702027c12 */ /* 0x000fc8000f8e3cff */
[----:B--2---:R-:W-:-:S04]  /*3a30*/  SHF.L.U32 R3, R2, 0x1f, RZ ;  /* 0x0000001f02037819 */ /* 0x004fc800000006ff */
[----:B------:R-:W2:Y:S02]  /*3a40*/  SYNCS.PHASECHK.TRANS64.TRYWAIT P0, [UR5], R3 ;  /* 0x00000003ff0075a7 */ /* 0x000ea40008001105 */
[----:B--2---:R-:W-:Y:S05]  /*3a50*/  @!P0 BRA `(.L_x_63) ;  /* 0x0000003c00a88947 */ /* 0x004fea0003800000 */
.L_x_133:
[----:B------:R-:W-:-:S04]  /*3a60*/  UIADD3 UR6, UPT, UPT, UR6, 0x1, URZ ;  /* 0x0000000106067890 */ /* 0x000fc8000fffe0ff */
[----:B------:R-:W-:-:S04]  /*3a70*/  UISETP.NE.AND UP0, UPT, UR6, 0x4, UPT ;  /* 0x000000040600788c */ /* 0x000fc8000bf05270 */
[----:B------:R-:W-:Y:S02]  /*3a80*/  USEL UR5, URZ, 0x1, UP0 ;  /* 0x00000001ff057887 */ /* 0x000fe40008000000 */
[----:B------:R-:W-:-:S04]  /*3a90*/  USEL UR6, UR6, URZ, UP0 ;  /* 0x000000ff06067287 */ /* 0x000fc80008000000 */
[----:B------:R-:W-:Y:S01]  /*3aa0*/  ULEA UR6, UR6, UR9, 0x3 ;  /* 0x0000000906067291 */ /* 0x000fe2000f8e18ff */
[----:B------:R-:W-:-:S04]  /*3ab0*/  LOP3.LUT R2, R2, UR5, RZ, 0x3c, !PT ;  /* 0x0000000502027c12 */ /* 0x000fc8000f8e3cff */
[----:B------:R-:W-:-:S04]  /*3ac0*/  SHF.L.U32 R2, R2, 0x1f, RZ ;  /* 0x0000001f02027819 */ /* 0x000fc800000006ff */
[----:B------:R-:W3:Y:S02]  /*3ad0*/  SYNCS.PHASECHK.TRANS64.TRYWAIT P0, [UR6], R2 ;  /* 0x00000002ff0075a7 */ /* 0x000ee40008001106 */
[----:B---3--:R-:W-:Y:S05]  /*3ae0*/  @!P0 BRA `(.L_x_64) ;  /* 0x0000003c009c8947 */ /* 0x008fea0003800000 */
.L_x_135:
[----:B------:R-:W-:Y:S01]  /*3af0*/  NOP ;  /* 0x0000000000007918 */ /* 0x000fe20000000000 */
[----:B--2---:R-:W2:Y:S01]  /*3b00*/  LDS R0, [UR4+0x14] ;  /* 0x00001404ff007984 */ /* 0x004ea20008000800 */
[----:B------:R-:W-:Y:S01]  /*3b10*/  ULOP3.LUT UR6, UR13, 0xffff, URZ, 0xc0, !UPT ;  /* 0x0000ffff0d067892 */ /* 0x000fe2000f8ec0ff */
[----:B------:R-:W-:Y:S01]  /*3b20*/  UMOV UR8, 0xffff ;  /* 0x0000ffff00087882 */ /* 0x000fe20000000000 */
[----:B------:R-:W-:Y:S02]  /*3b30*/  UMOV UR5, 0x1 ;  /* 0x0000000100057882 */ /* 0x000fe40000000000 */
[----:B------:R-:W-:-:S04]  /*3b40*/  USHF.R.U32.HI UR6, URZ, 0x5, UR6 ;  /* 0x00000005ff067899 */ /* 0x000fc80008011606 */
[----:B------:R-:W-:Y:S02]  /*3b50*/  USHF.L.U32 UR8, UR8, UR6, URZ ;  /* 0x0000000608087299 */ /* 0x000fe400080006ff */
[----:B------:R-:W-:-:S04]  /*3b60*/  USHF.L.U32 UR5, UR5, UR6, URZ ;  /* 0x0000000605057299 */ /* 0x000fc800080006ff */
[----:B--2---:R-:W-:-:S04]  /*3b70*/  LOP3.LUT R0, R0, UR8, RZ, 0xc0, !PT ;  /* 0x0000000800007c12 */ /* 0x004fc8000f8ec0ff */
[----:B------:R-:W-:-:S13]  /*3b80*/  ISETP.NE.AND P0, PT, R0, UR8, PT ;  /* 0x0000000800007c0c */ /* 0x000fda000bf05270 */
[----:B------:R-:W-:Y:S05]  /*3b90*/  @P0 BRA `(.L_x_65) ;  /* 0x0000000000580947 */ /* 0x000fea0003800000 */
[----:B------:R-:W2:Y:S02]  /*3ba0*/  LDS R0, [UR4+0x18] ;  /* 0x00001804ff007984 */ /* 0x000ea40008000800 */
[----:B--2---:R-:W-:-:S04]  /*3bb0*/  LOP3.LUT R0, R0, UR5, RZ, 0xc0, !PT ;  /* 0x0000000500007c12 */ /* 0x004fc8000f8ec0ff */
[----:B------:R-:W-:-:S13]  /*3bc0*/  ISETP.NE.AND P0, PT, R0, UR5, PT ;  /* 0x0000000500007c0c */ /* 0x000fda000bf05270 */
[----:B------:R-:W-:Y:S05]  /*3bd0*/  @P0 BRA `(.L_x_66) ;  /* 0x00000000003c0947 */ /* 0x000fea0003800000 */
[----:B------:R-:W2:Y:S01]  /*3be0*/  S2R R2, SR_LANEID ;  /* 0x0000000000027919 */ /* 0x000ea20000000000 */
[----:B------:R-:W-:Y:S01]  /*3bf0*/  ULOP3.LUT UR8, URZ, UR8, URZ, 0x33, !UPT ;  /* 0x00000008ff087292 */ /* 0x000fe2000f8e33ff */
[----:B------:R-:W-:Y:S02]  /*3c00*/  VOTEU.ANY UR7, UPT, PT ;  /* 0x0000000000077886 */ /* 0x000fe400038e0100 */
[----:B------:R-:W-:-:S03]  /*3c10*/  UFLO.U32 UR7, UR7 ;  /* 0x00000007000772bd */ /* 0x000fc600080e0000 */
[----:B------:R-:W-:-:S04]  /*3c20*/  IMAD.U32 R0, RZ, RZ, UR8 ;  /* 0x00000008ff007e24 */ /* 0x000fc8000f8e00ff */
[----:B------:R3:W1:Y:S02]  /*3c30*/  REDUX UR6, R0 ;  /* 0x00000000000673c4 */ /* 0x0006640000000000 */
[----:B------:R1:W-:Y:S01]  /*3c40*/  UTCATOMSWS.AND URZ, UR8 ;  /* 0x0000000800ff79e3 */ /* 0x0003e20008000000 */
[----:B--2---:R-:W-:Y:S02]  /*3c50*/  ISETP.EQ.U32.AND P0, PT, R2, UR7, PT ;  /* 0x0000000702007c0c */ /* 0x004fe4000bf02070 */
[----:B---3--:R-:W-:Y:S02]  /*3c60*/  LOP3.LUT R0, RZ, UR5, RZ, 0x33, !PT ;  /* 0x00000005ff007c12 */ /* 0x008fe4000f8e33ff */
[----:B-1----:R-:W-:Y:S02]  /*3c70*/  MOV R2, UR6 ;  /* 0x0000000600027c02 */ /* 0x002fe40008000f00 */
[----:B------:R-:W1:Y:S07]  /*3c80*/  REDUX UR5, R0 ;  /* 0x00000000000573c4 */ /* 0x000e6e0000000000 */
[----:B------:R2:W-:Y:S01]  /*3c90*/  @P0 ATOMS.AND RZ, [UR4+0x14], R2 ;  /* 0x00001402ffff098c */ /* 0x0005e2000a800004 */
[----:B-1----:R-:W-:-:S05]  /*3ca0*/  IMAD.U32 R0, RZ, RZ, UR5 ;  /* 0x00000005ff007e24 */ /* 0x002fca000f8e00ff */
[----:B------:R2:W-:Y:S01]  /*3cb0*/  @P0 ATOMS.AND RZ, [UR4+0x18], R0 ;  /* 0x00001800ffff098c */ /* 0x0005e2000a800004 */
[----:B------:R-:W-:Y:S05]  /*3cc0*/  BRA `(.L_x_67) ;  /* 0x0000000000147947 */ /* 0x000fea0003800000 */
.L_x_66:
[----:B------:R-:W-:Y:S02]  /*3cd0*/  MOV R2, 0x3cf0 ;  /* 0x00003cf000027802 */ /* 0x000fe40000000f00 */
[----:B-1--45:R-:W-:Y:S05]  /*3ce0*/  CALL.REL.NOINC `($__internal_0_$__cuda_sm10x_tcgen05_guardrail_trap_col_being_dealloced_not_returned_by_alloc) ;  /* 0x0000003c00cc7944 */ /* 0x032fea0003c00000 */
[----:B------:R-:W-:Y:S05]  /*3cf0*/  BRA `(.L_x_67) ;  /* 0x0000000000087947 */ /* 0x000fea0003800000 */
.L_x_65:
[----:B------:R-:W-:Y:S02]  /*3d00*/  MOV R2, 0x3d20 ;  /* 0x00003d2000027802 */ /* 0x000fe40000000f00 */
[----:B-1--45:R-:W-:Y:S05]  /*3d10*/  CALL.REL.NOINC `($__internal_2_$__cuda_sm10x_tcgen05_guardrail_trap_unallocated_columns_being_dealloced) ;  /* 0x0000003c00d87944 */ /* 0x032fea0003c00000 */
.L_x_67:
[----:B------:R-:W-:Y:S01]  /*3d20*/  NOP ;  /* 0x0000000000007918 */ /* 0x000fe20000000000 */
[----:B------:R-:W-:Y:S05]  /*3d30*/  EXIT ;  /* 0x000000000000794d */ /* 0x000fea0003800000 */
.L_x_49:
[----:B------:R-:W-:-:S09]  /*3d40*/  UISETP.NE.OR UP2, UPT, UR8, 0x3, !UP2 ;  /* 0x000000030800788c */ /* 0x000fd2000d745670 */
[----:B------:R-:W-:Y:S05]  /*3d50*/  BRA.U UP2, `(.L_x_68) ;  /* 0x0000000d02787547 */ /* 0x000fea000b800000 */
[----:B------:R-:W1:Y:S01]  /*3d60*/  LDC R0, c[0x0][0xb30] ;  /* 0x0002cc00ff007b82 */ /* 0x000e620000000800 */
[----:B------:R-:W2:Y:S01]  /*3d70*/  LDCU.64 UR4, c[0x0][0x888] ;  /* 0x00011100ff0477ac */ /* 0x000ea20008000a00 */
[----:B------:R-:W-:Y:S02]  /*3d80*/  HFMA2 R25, -RZ, RZ, 0, 0 ;  /* 0x00000000ff197431 */ /* 0x000fe400000001ff */
[----:B------:R-:W-:Y:S01]  /*3d90*/  IMAD.MOV.U32 R27, RZ, RZ, 0x1 ;  /* 0x00000001ff1b7424 */ /* 0x000fe200078e00ff */
[----:B------:R-:W-:Y:S01]  /*3da0*/  MOV R23, 0x2800 ;  /* 0x0000280000177802 */ /* 0x000fe20000000f00 */
[----:B------:R-:W4:Y:S01]  /*3db0*/  LDCU.64 UR14, c[0x0][0x890] ;  /* 0x00011200ff0e77ac */ /* 0x000f220008000a00 */
[----:B------:R-:W-:Y:S01]  /*3dc0*/  IMAD.MOV.U32 R26, RZ, RZ, RZ ;  /* 0x000000ffff1a7224 */ /* 0x000fe200078e00ff */
[----:B------:R-:W3:Y:S01]  /*3dd0*/  LDC R22, c[0x0][0x370] ;  /* 0x0000dc00ff167b82 */ /* 0x000ee20000000800 */
[----:B------:R-:W-:Y:S01]  /*3de0*/  UPLOP3.LUT UP1, UPT, UPT, UPT, UPT, 0x40, 0x4 ;  /* 0x000000000004789c */ /* 0x000fe20003f2e870 */
[----:B------:R-:W-:-:S06]  /*3df0*/  UMOV UR6, URZ ;  /* 0x000000ff00067c82 */ /* 0x000fcc0008000000 */
[----:B------:R-:W3:Y:S01]  /*3e00*/  LDC R3, c[0x0][0xb0c] ;  /* 0x0002c300ff037b82 */ /* 0x000ee20000000800 */
[----:B--2---:R-:W-:-:S03]  /*3e10*/  UISETP.NE.U32.AND UP5, UPT, UR4, URZ, UPT ;  /* 0x000000ff0400728c */ /* 0x004fc6000bfa5070 */
[----:B------:R-:W-:Y:S01]  /*3e20*/  UMOV UR4, 0x400 ;  /* 0x0000040000047882 */ /* 0x000fe20000000000 */
[----:B----4-:R-:W-:-:S03]  /*3e30*/  UISETP.NE.U32.AND UP6, UPT, UR14, URZ, UPT ;  /* 0x000000ff0e00728c */ /* 0x010fc6000bfc5070 */
[----:B------:R-:W2:Y:S01]  /*3e40*/  LDC R20, c[0x0][0xb20] ;  /* 0x0002c800ff147b82 */ /* 0x000ea20000000800 */
[----:B-1----:R-:W-:Y:S01]  /*3e50*/  ISETP.NE.AND P1, PT, R0, 0x1, PT ;  /* 0x000000010000780c */ /* 0x002fe20003f25270 */
[----:B------:R-:W-:Y:S02]  /*3e60*/  UISETP.NE.AND.EX UP5, UPT, UR5, URZ, UPT, UP5 ;  /* 0x000000ff0500728c */ /* 0x000fe4000bfa5350 */
[----:B------:R-:W-:Y:S02]  /*3e70*/  ULEA UR4, UR37, UR4, 0x18 ;  /* 0x0000000425047291 */ /* 0x000fe4000f8ec0ff */
[----:B------:R-:W-:Y:S02]  /*3e80*/  UISETP.NE.AND.EX UP6, UPT, UR15, URZ, UPT, UP6 ;  /* 0x000000ff0f00728c */ /* 0x000fe4000bfc5360 */
[----:B------:R-:W1:Y:S08]  /*3e90*/  LDC.64 R28, c[0x0][0x348] ;  /* 0x0000d200ff1c7b82 */ /* 0x000e700000000a00 */
[----:B------:R-:W4:Y:S08]  /*3ea0*/  LDC.64 R14, c[0x0][0xb10] ;  /* 0x0002c400ff0e7b82 */ /* 0x000f300000000a00 */
[----:B------:R-:W1:Y:S08]  /*3eb0*/  LDC.64 R6, c[0x0][0xb18] ;  /* 0x0002c600ff067b82 */ /* 0x000e700000000a00 */
[----:B------:R-:W1:Y:S08]  /*3ec0*/  LDC.64 R4, c[0x0][0xb28] ;  /* 0x0002ca00ff047b82 */ /* 0x000e700000000a00 */
[----:B--23--:R-:W1:Y:S02]  /*3ed0*/  LDC R21, c[0x0][0x374] ;  /* 0x0000dd00ff157b82 */ /* 0x00ce640000000800 */
.L_x_76:
[C---:B------:R-:W-:Y:S02]  /*3ee0*/  LEA R0, R26.reuse, UR4, 0x3 ;  /* 0x000000041a007c11 */ /* 0x040fe4000f8e18ff */
[----:B------:R-:W-:Y:S02]  /*3ef0*/  SHF.L.U32 R2, R25, 0x1f, RZ ;  /* 0x0000001f19027819 */ /* 0x000fe400000006ff */
[----:B------:R-:W-:Y:S02]  /*3f00*/  LEA R16, R26, UR4, 0x4 ;  /* 0x000000041a107c11 */ /* 0x000fe4000f8e20ff */
[----:B------:R-:W2:Y:S02]  /*3f10*/  SYNCS.PHASECHK.TRANS64.TRYWAIT P0, [R0+URZ+0x80], R2 ;  /* 0x00008002000075a7 */ /* 0x000ea400080011ff */
[----:B--2---:R-:W-:Y:S05]  /*3f20*/  @!P0 BRA `(.L_x_69) ;  /* 0x0000003800a48947 */ /* 0x004fea0003800000 */
.L_x_136:
[----:B------:R-:W-:Y:S01]  /*3f30*/  ISETP.GE.AND P0, PT, R60, 0x1, PT ;  /* 0x000000013c00780c */ /* 0x000fe20003f06270 */
[----:B------:R-:W3:Y:S01]  /*3f40*/  LDS.128 R16, [R16+0x110] ;  /* 0x0001100010107984 */ /* 0x000ee20000000c00 */
[----:B------:R-:W-:Y:S01]  /*3f50*/  ISETP.NE.U32.AND P3, PT, RZ, UR14, PT ;  /* 0x0000000eff007c0c */ /* 0x000fe2000bf65070 */
[----:B--2---:R-:W-:Y:S03]  /*3f60*/  VIADD R0, R0, 0x90 ;  /* 0x0000009000007836 */ /* 0x004fe60000000000 */
[----:B------:R-:W-:Y:S01]  /*3f70*/  ISETP.NE.AND.EX P3, PT, RZ, UR15, PT, P3 ;  /* 0x0000000fff007c0c */ /* 0x000fe2000bf65330 */
[----:B------:R-:W-:Y:S01]  /*3f80*/  @!PT LDS RZ, [RZ] ;  /* 0x00000000fffff984 */ /* 0x000fe20000000800 */
[----:B------:R-:W-:Y:S01]  /*3f90*/  @!PT LDS RZ, [RZ] ;  /* 0x00000000fffff984 */ /* 0x000fe20000000800 */
[----:B------:R-:W-:Y:S01]  /*3fa0*/  @!PT LDS RZ, [RZ] ;  /* 0x00000000fffff984 */ /* 0x000fe20000000800 */
[----:B------:R-:W-:Y:S01]  /*3fb0*/  @!PT LDS RZ, [RZ] ;  /* 0x00000000fffff984 */ /* 0x000fe20000000800 */
[----:B------:R2:W-:Y:S06]  /*3fc0*/  MEMBAR.ALL.CTA ;  /* 0x0000000000007992 */ /* 0x0005ec0000008000 */
[----:B--2---:R-:W2:Y:S01]  /*3fd0*/  FENCE.VIEW.ASYNC.S ;  /* 0x00000000000073c6 */ /* 0x004ea20000000000 */
[----:B------:R-:W-:Y:S04]  /*3fe0*/  PRMT R0, RZ, 0x654, R0 ;  /* 0x00000654ff007816 */ /* 0x000fe80000000000 */
[----:B--2---:R2:W-:Y:S01]  /*3ff0*/  SYNCS.ARRIVE.TRANS64.RED.A1T0 RZ, [R0+URZ], RZ ;  /* 0x000000ff00ff79a7 */ /* 0x0045e200081004ff */
[----:B---3--:R-:W-:Y:S11]  /*4000*/  LOP3.LUT P4, RZ, R18, 0x1, RZ, 0xc0, !PT ;  /* 0x0000000112ff7812 */ /* 0x008ff6000788c0ff */
[----:B------:R-:W-:Y:S02]  /*4010*/  @!UPT UIADD3 URZ, UPT, UPT, URZ, URZ, URZ ;  /* 0x000000fffffff290 */ /* 0x000fe4000fffe0ff */
[----:B------:R-:W-:Y:S02]  /*4020*/  @P4 MOV R11, R16 ;  /* 0x00000010000b4202 */ /* 0x000fe40000000f00 */
[----:B------:R-:W-:Y:S01]  /*4030*/  @P4 LOP3.LUT R10, R17, 0xffff, RZ, 0xc0, !PT ;  /* 0x0000ffff110a4812 */ /* 0x000fe200078ec0ff */
[----:B--2---:R-:W-:Y:S06]  /*4040*/  @!P0 BRA `(.L_x_70) ;  /* 0x0000000000a48947 */ /* 0x004fec0003800000 */
[-C--:B-1----:R-:W-:Y:S01]  /*4050*/  IMAD.HI.U32 R0, R21, R7.reuse, RZ ;  /* 0x0000000715007227 */ /* 0x082fe200078e00ff */
[----:B------:R-:W-:Y:S02]  /*4060*/  ISETP.NE.AND P0, PT, R6, 0x1, PT ;  /* 0x000000010600780c */ /* 0x000fe40003f05270 */
[----:B------:R-:W-:Y:S01]  /*4070*/  ISETP.NE.AND P2, PT, R60, 0x1, PT ;  /* 0x000000013c00780c */ /* 0x000fe20003f45270 */
[----:B----4-:R-:W-:Y:S01]  /*4080*/  IMAD.HI.U32 R9, R22, R14, RZ ;  /* 0x0000000e16097227 */ /* 0x010fe200078e00ff */
[----:B------:R-:W-:Y:S02]  /*4090*/  SHF.R.U32.HI R0, RZ, R20, R0 ;  /* 0x00000014ff007219 */ /* 0x000fe40000011600 */
[----:B------:R-:W-:Y:S01]  /*40a0*/  ISETP.NE.AND P5, PT, R3, 0x1, PT ;  /* 0x000000010300780c */ /* 0x000fe20003fa5270 */
[----:B------:R-:W-:Y:S01]  /*40b0*/  IMAD.HI.U32 R13, R10, R7, RZ ;  /* 0x000000070a0d7227 */ /* 0x000fe200078e00ff */
[----:B------:R-:W-:Y:S02]  /*40c0*/  SHF.R.U32.HI R9, RZ, R15, R9 ;  /* 0x0000000fff097219 */ /* 0x000fe40000011609 */
[----:B------:R-:W-:Y:S01]  /*40d0*/  SEL R0, R21, R0, !P0 ;  /* 0x0000000015007207 */ /* 0x000fe20004000000 */
[----:B------:R-:W-:Y:S01]  /*40e0*/  IMAD.HI.U32 R12, R11, R14, RZ ;  /* 0x0000000e0b0c7227 */ /* 0x000fe200078e00ff */
[----:B------:R-:W-:Y:S03]  /*40f0*/  SEL R9, R22, R9, !P5 ;  /* 0x0000000916097207 */ /* 0x000fe60006800000 */
[-C--:B------:R-:W-:Y:S01]  /*4100*/  IMAD.HI.U32 R8, R0, R4.reuse, RZ ;  /* 0x0000000400087227 */ /* 0x080fe200078e00ff */
[----:B------:R-:W-:Y:S03]  /*4110*/  SHF.R.U32.HI R12, RZ, R15, R12 ;  /* 0x0000000fff0c7219 */ /* 0x000fe6000001160c */
[----:B------:R-:W-:Y:S01]  /*4120*/  IMAD.HI.U32 R2, R9, R4, RZ ;  /* 0x0000000409027227 */ /* 0x000fe200078e00ff */
[-C--:B------:R-:W-:Y:S02]  /*4130*/  @P2 SHF.R.U32.HI R0, RZ, R5.reuse, R8 ;  /* 0x00000005ff002219 */ /* 0x080fe40000011608 */
[----:B------:R-:W-:Y:S02]  /*4140*/  SHF.R.U32.HI R8, RZ, R20, R13 ;  /* 0x00000014ff087219 */ /* 0x000fe4000001160d */
[----:B------:R-:W-:Y:S01]  /*4150*/  @P2 SHF.R.U32.HI R9, RZ, R5, R2 ;  /* 0x00000005ff092219 */ /* 0x000fe20000011602 */
[----:B------:R-:W-:Y:S01]  /*4160*/  IMAD R0, R60, R0, RZ ;  /* 0x000000003c007224 */ /* 0x000fe200078e02ff */
[----:B------:R-:W-:Y:S02]  /*4170*/  SEL R8, R10, R8, !P0 ;  /* 0x000000080a087207 */ /* 0x000fe40004000000 */
[----:B------:R-:W-:Y:S01]  /*4180*/  SEL R2, R11, R12, !P5 ;  /* 0x0000000c0b027207 */ /* 0x000fe20006800000 */
[----:B------:R-:W-:Y:S01]  /*4190*/  IMAD R12, R60, R9, RZ ;  /* 0x000000093c0c7224 */ /* 0x000fe200078e02ff */
[C---:B------:R-:W-:Y:S01]  /*41a0*/  ISETP.GE.AND P0, PT, R8.reuse, R0, PT ;  /* 0x000000000800720c */ /* 0x040fe20003f06270 */
[----:B------:R-:W-:Y:S03]  /*41b0*/  IMAD.HI.U32 R0, R8, R4, RZ ;  /* 0x0000000408007227 */ /* 0x000fe600078e00ff */
[----:B------:R-:W-:Y:S02]  /*41c0*/  ISETP.GE.OR P0, PT, R2, R12, P0 ;  /* 0x0000000c0200720c */ /* 0x000fe40000706670 */
[-C--:B------:R-:W-:Y:S04]  /*41d0*/  SHF.R.U32.HI R0, RZ, R5.reuse, R0 ;  /* 0x00000005ff007219 */ /* 0x080fe80000011600 */
[----:B------:R-:W-:Y:S05]  /*41e0*/  SEL R13, R8, R0, !P2 ;  /* 0x00000000080d7207 */ /* 0x000fea0005000000 */
[----:B------:R-:W-:Y:S02]  /*41f0*/  IMAD.MOV R12, RZ, RZ, -R13 ;  /* 0x000000ffff0c7224 */ /* 0x000fe400078e0a0d */
[----:B------:R-:W-:Y:S04]  /*4200*/  @!P0 IMAD.HI.U32 R0, R2, R4, RZ ;  /* 0x0000000402008227 */ /* 0x000fe800078e00ff */
[----:B------:R-:W-:Y:S01]  /*4210*/  IMAD R12, R60, R12, R8 ;  /* 0x0000000c3c0c7224 */ /* 0x000fe200078e0208 */
[----:B------:R-:W-:Y:S04]  /*4220*/  @!P0 SHF.R.U32.HI R0, RZ, R5, R0 ;  /* 0x00000005ff008219 */ /* 0x000fe80000011600 */
[----:B------:R-:W-:Y:S04]  /*4230*/  @!P0 SEL R0, R2, R0, !P2 ;  /* 0x0000000002008207 */ /* 0x000fe80005000000 */
[----:B------:R-:W-:Y:S01]  /*4240*/  @!P0 IADD3 R13, PT, PT, R13, -R0, RZ ;  /* 0x800000000d0d8210 */ /* 0x000fe20007ffe0ff */
[----:B------:R-:W-:Y:S01]  /*4250*/  @!P0 IMAD R0, R9, R12, R0 ;  /* 0x0000000c09008224 */ /* 0x000fe200078e0200 */
[----:B------:R-:W-:Y:S01]  /*4260*/  IADD3 R9, PT, PT, -R8, RZ, RZ ;  /* 0x000000ff08097210 */ /* 0x000fe20007ffe1ff */
[--C-:B------:R-:W-:Y:S02]  /*4270*/  IMAD.MOV R12, RZ, RZ, -R2.reuse ;  /* 0x000000ffff0c7224 */ /* 0x100fe400078e0a02 */
[----:B------:R-:W-:Y:S02]  /*4280*/  @!P0 IMAD R8, R13, R60, R2 ;  /* 0x0000003c0d088224 */ /* 0x000fe400078e0202 */
[----:B------:R-:W-:Y:S02]  /*4290*/  @!P0 IMAD.MOV.U32 R2, RZ, RZ, R0 ;  /* 0x000000ffff028224 */ /* 0x000fe400078e0000 */
[----:B------:R-:W-:Y:S02]  /*42a0*/  IMAD R11, R3, R12, R11 ;  /* 0x0000000c030b7224 */ /* 0x000fe400078e020b */
[----:B------:R-:W-:Y:S02]  /*42b0*/  IMAD R10, R6, R9, R10 ;  /* 0x00000009060a7224 */ /* 0x000fe400078e020a */
[----:B------:R-:W-:Y:S02]  /*42c0*/  IMAD R11, R2, R3, R11 ;  /* 0x00000003020b7224 */ /* 0x000fe400078e020b */
[----:B------:R-:W-:Y:S02]  /*42d0*/  IMAD R10, R8, R6, R10 ;  /* 0x00000006080a7224 */ /* 0x000fe400078e020a */
.L_x_70:
[----:B------:R-:W-:Y:S05]  /*42e0*/  BRA.U UP1, `(.L_x_71) ;  /* 0x0000000101107547 */ /* 0x000fea000b800000 */
[----:B------:R-:W-:Y:S04]  /*42f0*/  MOV R2, UR7 ;  /* 0x0000000700027c02 */ /* 0x000fe80008000f00 */
[----:B------:R-:W-:Y:S04]  /*4300*/  SHF.L.U32 R2, R2, 0x1f, RZ ;  /* 0x0000001f02027819 */ /* 0x000fe800000006ff */
[----:B------:R-:W2:Y:S02]  /*4310*/  SYNCS.PHASECHK.TRANS64.TRYWAIT P0, [UR4+0x78], R2 ;  /* 0x00007802ff0075a7 */ /* 0x000ea40008001104 */
[----:B--2---:R-:W-:Y:S05]  /*4320*/  @!P0 BRA `(.L_x_72) ;  /* 0x0000003400b88947 */ /* 0x004fea0003800000 */
.L_x_71:
[----:B------:R-:W-:Y:S05]  /*4330*/  BRA.U !UP6, `(.L_x_73) ;  /* 0x000000010e347547 */ /* 0x000fea000b800000 */
[----:B------:R-:W-:Y:S01]  /*4340*/  UPLOP3.LUT UP0, UPT, UPT, UPT, UP5, 0x80, 0x8 ;  /* 0x000000000008789c */ /* 0x000fe20003f0f050 */
[----:B--2---:R-:W-:Y:S02]  /*4350*/  HFMA2 R0, -RZ, RZ, 0, 5.9604644775390625e-08 ;  /* 0x00000001ff007431 */ /* 0x004fe400000001ff */
[----:B------:R-:W-:Y:S03]  /*4360*/  IMAD.MOV.U32 R110, RZ, RZ, 0x1 ;  /* 0x00000001ff6e7424 */ /* 0x000fe600078e00ff */
[----:B------:R-:W-:Y:S05]  /*4370*/  PLOP3.LUT P0, PT, PT, PT, UP0, 0x80, 0x8 ;  /* 0x000000000008781c */ /* 0x000fea0003f0f008 */
[----:B------:R-:W2:Y:S01]  /*4380*/  @UP0 LDCU.64 UR8, c[0x0][0x888] ;  /* 0x00011100ff0807ac */ /* 0x000ea20008000a00 */
[----:B------:R-:W-:Y:S07]  /*4390*/  @UP0 UIMAD UR5, UR36, UR14, URZ ;  /* 0x0000000e240502a4 */ /* 0x000fee000f8e02ff */
[----:B------:R-:W-:Y:S01]  /*43a0*/  @!P0 PRMT R110, R0, 0x7610, R110 ;  /* 0x00007610006e8816 */ /* 0x000fe2000000006e */
[----:B--2---:R-:W-:Y:S03]  /*43b0*/  @UP0 UIMAD.WIDE UR8, UR5, 0x4, UR8 ;  /* 0x00000004050808a5 */ /* 0x004fe6000f8e0208 */
[----:B------:R-:W2:Y:S03]  /*43c0*/  @!UP0 LDCU UR5, c[0x0][0x880] ;  /* 0x00011000ff0587ac */ /* 0x000ea60008000800 */
[----:B------:R-:W-:Y:S01]  /*43d0*/  IMAD.U32 R8, RZ, RZ, UR8 ;  /* 0x00000008ff087e24 */ /* 0x000fe2000f8e00ff */
[----:B------:R-:W-:Y:S05]  /*43e0*/  MOV R9, UR9 ;  /* 0x0000000900097c02 */ /* 0x000fea0008000f00 */
[----:B-----5:R3:W5:Y:S02]  /*43f0*/  @P0 LDG.E R67, desc[UR46][R8.64] ;  /* 0x0000002e08430981 */ /* 0x020764000c1e1900 */
[----:B--23--:R-:W-:Y:S07]  /*4400*/  @!P0 IMAD.U32 R67, RZ, RZ, UR5 ;  /* 0x00000005ff438e24 */ /* 0x00cfee000f8e00ff */
.L_x_73:
[----:B-----5:R-:W-:Y:S01]  /*4410*/  @!P3 FSETP.EQ.AND P2, PT, R67, RZ, PT ;  /* 0x000000ff4300b20b */ /* 0x020fe20003f42000 */
[----:B------:R-:W-:Y:S01]  /*4420*/  @!UPT UIADD3 URZ, UPT, UPT, URZ, URZ, URZ ;  /* 0x000000fffffff290 */ /* 0x000fe2000fffe0ff */
[----:B------:R-:W-:Y:S11]  /*4430*/  @!P3 BRA `(.L_x_74) ;  /* 0x000000000014b947 */ /* 0x000ff60003800000 */
[----:B------:R-:W-:Y:S02]  /*4440*/  LOP3.LUT P0, RZ, R110, 0xff, RZ, 0xc0, !PT ;  /* 0x000000ff6eff7812 */ /* 0x000fe4000780c0ff */
[----:B------:R-:W-:Y:S04]  /*4450*/  PLOP3.LUT P2, PT, PT, PT, UP0, 0x80, 0x8 ;  /* 0x000000000008781c */ /* 0x000fe80003f4f008 */
[----:B------:R-:W-:Y:S07]  /*4460*/  PLOP3.LUT P2, PT, P2, PT, PT, 0x8, 0x80 ;  /* 0x000000000080781c */ /* 0x000fee000174e170 */
[----:B------:R-:W-:Y:S11]  /*4470*/  @P0 FSETP.EQ.AND P2, PT, R67, RZ, PT ;  /* 0x000000ff4300020b */ /* 0x000ff60003f42000 */
[----:B------:R-:W-:Y:S02]  /*4480*/  @!UPT UIADD3 URZ, UPT, UPT, URZ, URZ, URZ ;  /* 0x000000fffffff290 */ /* 0x000fe4000fffe0ff */
.L_x_74:
[----:B------:R-:W3:Y:S01]  /*4490*/  LDC.64 R8, c[0x0][0xb10] ;  /* 0x0002c400ff087b82 */ /* 0x000ee20000000a00 */
[----:B------:R-:W-:Y:S01]  /*44a0*/  ULEA UR13, UR6, UR4, 0x3 ;  /* 0x00000004060d7291 */ /* 0x000fe2000f8e18ff */
[----:B------:R-:W-:Y:S01]  /*44b0*/  SHF.L.U32 R30, R27, 0x1f, RZ ;  /* 0x0000001f1b1e7819 */ /* 0x000fe200000006ff */
[----:B------:R-:W-:Y:S01]  /*44c0*/  VIADD R26, R26, 0x1 ;  /* 0x000000011a1a7836 */ /* 0x000fe20000000000 */
[----:B------:R-:W-:Y:S04]  /*44d0*/  @P4 SHF.R.U32.HI R24, RZ, 0x10, R17 ;  /* 0x00000010ff184819 */ /* 0x000fe80000011611 */
[----:B------:R-:W5:Y:S02]  /*44e0*/  LDC.64 R12, c[0x0][0xb18] ;  /* 0x0002c600ff0c7b82 */ /* 0x000f640000000a00 */
[----:B------:R-:W1:Y:S01]  /*44f0*/  SYNCS.PHASECHK.TRANS64.TRYWAIT P5, [UR13+0x60], R30 ;  /* 0x0000601eff0075a7 */ /* 0x000e6200080a110d */
[C---:B---3--:R-:W-:Y:S05]  /*4500*/  @!P1 IMAD.HI.U32 R8, R11.reuse, R8, RZ ;  /* 0x000000080b089227 */ /* 0x048fea00078e00ff */
[----:B--2---:R-:W2:Y:S01]  /*4510*/  @!P1 LDC R0, c[0x0][0xb20] ;  /* 0x0002c800ff009b82 */ /* 0x004ea20000000800 */
[----:B------:R-:W-:Y:S01]  /*4520*/  @!P1 SHF.R.U32.HI R8, RZ, R9, R8 ;  /* 0x00000009ff089219 */ /* 0x000fe20000011608 */
[----:B-----5:R-:W-:Y:S01]  /*4530*/  @!P1 IMAD.HI.U32 R13, R10, R13, RZ ;  /* 0x0000000d0a0d9227 */ /* 0x020fe200078e00ff */
[----:B------:R-:W-:Y:S05]  /*4540*/  @!P1 ISETP.NE.AND P0, PT, R12, 0x1, PT ;  /* 0x000000010c00980c */ /* 0x000fea0003f05270 */
[----:B------:R-:W3:Y:S01]  /*4550*/  @!P1 LDC R2, c[0x0][0xb0c] ;  /* 0x0002c300ff029b82 */ /* 0x000ee20000000800 */
[----:B--2---:R-:W-:Y:S02]  /*4560*/  @!P1 SHF.R.U32.HI R0, RZ, R0, R13 ;  /* 0x00000000ff009219 */ /* 0x004fe4000001160d */
[----:B---3--:R-:W-:Y:S02]  /*4570*/  @!P1 ISETP.NE.AND P3, PT, R2, 0x1, PT ;  /* 0x000000010200980c */ /* 0x008fe40003f65270 */
[----:B------:R-:W-:Y:S02]  /*4580*/  @!P1 SEL R9, R10, R0, !P0 ;  /* 0x000000000a099207 */ /* 0x000fe40004000000 */
[----:B------:R-:W-:Y:S02]  /*4590*/  ELECT P0, URZ, PT ;  /* 0x0000000000ff782f */ /* 0x000fe40003800000 */
[----:B------:R-:W-:Y:S05]  /*45a0*/  @!P1 SEL R8, R11, R8, !P3 ;  /* 0x000000080b089207 */ /* 0x000fea0005800000 */
[----:B------:R-:W-:Y:S02]  /*45b0*/  @!P1 IMAD.IADD R0, R9, 0x1, -R8 ;  /* 0x0000000109009824 */ /* 0x000fe400078e0a08 */
[----:B------:R-:W-:Y:S02]  /*45c0*/  @!P1 IMAD.IADD R8, R8, 0x1, -R9 ;  /* 0x0000000108089824 */ /* 0x000fe400078e0a09 */
[----:B------:R-:W-:Y:S02]  /*45d0*/  @!P1 IMAD R11, R0, R2, R11 ;  /* 0x00000002000b9224 */ /* 0x000fe400078e020b */
[----:B------:R-:W-:Y:S01]  /*45e0*/  @!P1 IMAD R10, R8, R12, R10 ;  /* 0x0000000c080a9224 */ /* 0x000fe200078e020a */
[----:B-1----:R-:W-:Y:S06]  /*45f0*/  @!P5 BRA `(.L_x_75) ;  /* 0x00000034001cd947 */ /* 0x002fec0003800000 */
.L_x_139:
[----:B------:R-:W-:Y:S01]  /*4600*/  UIADD3 UR41, UPT, UPT, UR13, 0x50, URZ ;  /* 0x000000500d297890 */ /* 0x000fe2000fffe0ff */
[----:B------:R-:W-:Y:S01]  /*4610*/  PLOP3.LUT P0, PT, P2, P0, PT, 0xf2, 0x2f ;  /* 0x00000000002f781c */ /* 0x000fe20001701e72 */
[----:B------:R-:W-:Y:S01]  /*4620*/  UMOV UR22, 0x0 ;  /* 0x0000000000167882 */ /* 0x000fe20000000000 */
[----:B------:R-:W-:Y:S01]  /*4630*/  UMOV UR23, 0x10000000 ;  /* 0x1000000000177882 */ /* 0x000fe20000000000 */
[----:B------:R-:W-:Y:S01]  /*4640*/  UPRMT UR21, UR37, 0x654, UR41 ;  /* 0x0000065425157896 */ /* 0x000fe20008000029 */
[----:B------:R-:W-:Y:S02]  /*4650*/  UMOV UR44, UR36 ;  /* 0x00000024002c7c82 */ /* 0x000fe40008000000 */
[----:B------:R-:W-:Y:S01]  /*4660*/  UMOV UR33, UR41 ;  /* 0x0000002900217c82 */ /* 0x000fe20008000000 */
[----:B------:R-:W-:Y:S01]  /*4670*/  UMOV UR28, UR36 ;  /* 0x00000024001c7c82 */ /* 0x000fe20008000000 */
[----:B------:R-:W-:Y:S01]  /*4680*/  UMOV UR25, UR41 ;  /* 0x0000002900197c82 */ /* 0x000fe20008000000 */
[----:B------:R-:W-:Y:S01]  /*4690*/  UMOV UR20, UR36 ;  /* 0x0000002400147c82 */ /* 0x000fe20008000000 */
[----:B------:R-:W-:Y:S01]  /*46a0*/  UMOV UR17, UR41 ;  /* 0x0000002900117c82 */ /* 0x000fe20008000000 */
[----:B------:R-:W-:Y:S02]  /*46b0*/  UMOV UR12, UR36 ;  /* 0x00000024000c7c82 */ /* 0x000fe40008000000 */
[----:B------:R-:W-:Y:S01]  /*46c0*/  @!P0 IADD3 R2, P2, PT, R28, 0x580, RZ ;  /* 0x000005801c028810 */ /* 0x000fe20007f5e0ff */
[----:B------:R-:W-:Y:S01]  /*46d0*/  @!P0 IMAD R108, R108, 0x50, RZ ;  /* 0x000000506c6c8824 */ /* 0x000fe200078e02ff */
[----:B------:R-:W-:Y:S01]  /*46e0*/  VOTEU.ALL UP1, P0 ;  /* 0x0000000000ff7886 */ /* 0x000fe20000020000 */
[----:B------:R-:W-:Y:S01]  /*46f0*/  VOTEU.ALL UP3, P0 ;  /* 0x0000000000ff7886 */ /* 0x000fe20000060000 */
[----:B------:R-:W-:Y:S01]  /*4700*/  @!P0 R2UR UR9, R2 ;  /* 0x00000000020982ca */ /* 0x000fe200000e0000 */
[----:B-1----:R-:W-:Y:S01]  /*4710*/  @!P0 IMAD.X R0, RZ, RZ, R29, P2 ;  /* 0x000000ffff008224 */ /* 0x002fe200010e061d */
[----:B------:R-:W-:Y:S01]  /*4720*/  VOTEU.ALL UP4, P0 ;  /* 0x0000000000ff7886 */ /* 0x000fe20000080000 */
[----:B------:R-:W-:Y:S01]  /*4730*/  @!P0 IMAD.SHL.U32 R109, R109, 0x40, RZ ;  /* 0x000000406d6d8824 */ /* 0x000fe200078e00ff */
[----:B------:R-:W-:Y:S01]  /*4740*/  @!P0 R2UR UR42, R108 ;  /* 0x000000006c2a82ca */ /* 0x000fe200000e0000 */
[----:B------:R-:W-:Y:S01]  /*4750*/  VOTEU.ALL UP2, P0 ;  /* 0x0000000000ff7886 */ /* 0x000fe20000040000 */
[----:B------:R-:W-:Y:S01]  /*4760*/  @!P0 R2UR UR8, R0 ;  /* 0x00000000000882ca */ /* 0x000fe200000e0000 */
[----:B------:R-:W-:Y:S01]  /*4770*/  @!UP4 UIMAD UR5, UR6, 0x2800, UR4 ;  /* 0x000028000605c8a4 */ /* 0x000fe2000f8e0204 */
[----:B------:R-:W-:Y:S01]  /*4780*/  @!P0 R2UR UR43, R109 ;  /* 0x000000006d2b82ca */ /* 0x000fe200000e0000 */
[----:B------:R-:W-:Y:S02]  /*4790*/  IMAD.IADD R108, R10, 0x1, R106 ;  /* 0x000000010a6c7824 */ /* 0x000fe400078e026a */
[----:B------:R-:W-:Y:S01]  /*47a0*/  @!UP4 UIADD3 UR40, UPT, UPT, UR5, 0x200, URZ ;  /* 0x000002000528c890 */ /* 0x000fe2000fffe0ff */
[----:B------:R-:W-:Y:S01]  /*47b0*/  IMAD.IADD R109, R11, 0x1, R107 ;  /* 0x000000010b6d7824 */ /* 0x000fe200078e026b */
[----:B------:R-:W-:Y:S01]  /*47c0*/  @!UP4 UIADD3 UR32, UPT, UPT, UR5, 0xa00, URZ ;  /* 0x00000a000520c890 */ /* 0x000fe2000fffe0ff */
[----:B------:R-:W-:Y:S01]  /*47d0*/  IMAD.U32 R8, RZ, RZ, UR9 ;  /* 0x00000009ff087e24 */ /* 0x000fe2000f8e00ff */
[----:B------:R-:W-:Y:S02]  /*47e0*/  @!UP4 UIADD3 UR24, UPT, UPT, UR5, 0x1200, URZ ;  /* 0x000012000518c890 */ /* 0x000fe4000fffe0ff */
[----:B------:R-:W-:Y:S02]  /*47f0*/  @!UP4 UIADD3 UR34, UPT, UPT, UR42, 0x10, URZ ;  /* 0x000000102a22c890 */ /* 0x000fe4000fffe0ff */
[----:B------:R-:W-:Y:S01]  /*4800*/  IMAD.U32 R9, RZ, RZ, UR8 ;  /* 0x00000008ff097e24 */ /* 0x000fe2000f8e00ff */
[----:B------:R-:W-:Y:S01]  /*4810*/  @!P0 R2UR UR30, R8 ;  /* 0x00000000081e82ca */ /* 0x000fe200000e0000 */
[----:B------:R-:W-:Y:S01]  /*4820*/  UMOV UR35, UR43 ;  /* 0x0000002b00237c82 */ /* 0x000fe20008000000 */
[----:B------:R-:W-:Y:S02]  /*4830*/  @!UP4 UIADD3 UR26, UPT, UPT, UR42, 0x20, URZ ;  /* 0x000000202a1ac890 */ /* 0x000fe4000fffe0ff */
[----:B------:R-:W-:Y:S01]  /*4840*/  @!P0 R2UR UR31, R9 ;  /* 0x00000000091f82ca */ /* 0x000fe200000e0000 */
[----:B------:R-:W-:Y:S01]  /*4850*/  UMOV UR27, UR43 ;  /* 0x0000002b001b7c82 */ /* 0x000fe20008000000 */
[----:B------:R-:W-:Y:S02]  /*4860*/  @!UP4 UIADD3 UR18, UPT, UPT, UR42, 0x30, URZ ;  /* 0x000000302a12c890 */ /* 0x000fe4000fffe0ff */
[----:B------:R-:W-:Y:S01]  /*4870*/  @!UP4 UIADD3 UR16, UPT, UPT, UR5, 0x1a00, URZ ;  /* 0x00001a000510c890 */ /* 0x000fe2000fffe0ff */
[----:B------:R-:W-:Y:S01]  /*4880*/  UMOV UR19, UR43 ;  /* 0x0000002b00137c82 */ /* 0x000fe20008000000 */
[----:B------:R-:W-:Y:S02]  /*4890*/  @!UP4 UIADD3 UR10, UPT, UPT, UR42, 0x40, URZ ;  /* 0x000000402a0ac890 */ /* 0x000fe4000fffe0ff */
[----:B------:R-:W-:Y:S01]  /*48a0*/  @!UP4 UIADD3 UR8, UPT, UPT, UR5, 0x2200, URZ ;  /* 0x000022000508c890 */ /* 0x000fe2000fffe0ff */
[----:B------:R-:W-:Y:S01]  /*48b0*/  UMOV UR9, UR41 ;  /* 0x0000002900097c82 */ /* 0x000fe20008000000 */
[----:B------:R-:W-:Y:S03]  /*48c0*/  UMOV UR11, UR43 ;  /* 0x0000002b000b7c82 */ /* 0x000fe60008000000 */
[----:B------:R-:W-:Y:S01]  /*48d0*/  @!UP1 UTMALDG.3D [UR40], [UR30], desc[UR22] ;  /* 0x000016281e0095b4 */ /* 0x000fe20008011000 */
[----:B------:R-:W-:Y:S01]  /*48e0*/  VOTEU.ALL UP1, P0 ;  /* 0x0000000000ff7886 */ /* 0x000fe20000020000 */
[----:B------:R1:W-:Y:S01]  /*48f0*/  @!UP3 UTMALDG.3D [UR32], [UR30], desc[UR22] ;  /* 0x000016201e00b5b4 */ /* 0x0003e20008011000 */
[----:B------:R2:W-:Y:S01]  /*4900*/  @!UP2 UTMALDG.3D [UR24], [UR30], desc[UR22] ;  /* 0x000016181e00a5b4 */ /* 0x0005e20008011000 */
[----:B------:R-:W-:Y:S02]  /*4910*/  VOTEU.ALL UP2, P0 ;  /* 0x0000000000ff7886 */ /* 0x000fe40000040000 */
[----:B------:R2:W-:Y:S03]  /*4920*/  @!UP1 UTMALDG.3D [UR16], [UR30], desc[UR22] ;  /* 0x000016101e0095b4 */ /* 0x0005e60008011000 */
[----:B------:R2:W-:Y:S01]  /*4930*/  @!UP2 UTMALDG.3D [UR8], [UR30], desc[UR22] ;  /* 0x000016081e00a5b4 */ /* 0x0005e20008011000 */
[----:B------:R2:W-:Y:S01]  /*4940*/  @!P0 SYNCS.ARRIVE.TRANS64.RED.A0TR RZ, [UR13+0x50], R23 ;  /* 0x00005017ffff89a7 */ /* 0x0005e2000830040d */
[C---:B------:R-:W-:Y:S04]  /*4950*/  ISETP.NE.AND P0, PT, R26.reuse, 0x2, PT ;  /* 0x000000021a00780c */ /* 0x040fe80003f05270 */
[----:B------:R-:W-:Y:S02]  /*4960*/  SEL R0, RZ, 0x1, P0 ;  /* 0x00000001ff007807 */ /* 0x000fe40000000000 */
[----:B------:R-:W-:Y:S02]  /*4970*/  SEL R26, R26, RZ, P0 ;  /* 0x000000ff1a1a7207 */ /* 0x000fe40000000000 */
[----:B------:R-:W-:Y:S02]  /*4980*/  LOP3.LUT R25, R25, R0, RZ, 0x3c, !PT ;  /* 0x0000000019197212 */ /* 0x000fe400078e3cff */
[----:B-1----:R-:W-:Y:S01]  /*4990*/  @P4 R2UR UR36, R24 ;  /* 0x00000000182442ca */ /* 0x002fe200000e0000 */
[----:B------:R-:W-:Y:S01]  /*49a0*/  SYNCS.ARRIVE.TRANS64.RED.A1T0 RZ, [UR21], RZ ;  /* 0x000000ffffff79a7 */ /* 0x000fe20008100415 */
[----:B------:R-:W-:Y:S04]  /*49b0*/  UIADD3 UR21, UPT, UPT, UR6, 0x1, URZ ;  /* 0x0000000106157890 */ /* 0x000fe8000fffe0ff */
[----:B------:R-:W-:Y:S04]  /*49c0*/  UISETP.NE.AND UP1, UPT, UR21, 0x2, UPT ;  /* 0x000000021500788c */ /* 0x000fe8000bf25270 */
[----:B------:R-:W-:Y:S02]  /*49d0*/  USEL UR13, URZ, 0x1, UP1 ;  /* 0x00000001ff0d7887 */ /* 0x000fe40008800000 */
[----:B------:R-:W-:Y:S02]  /*49e0*/  USEL UR6, UR21, URZ, UP1 ;  /* 0x000000ff15067287 */ /* 0x000fe40008800000 */
[----:B------:R-:W-:Y:S02]  /*49f0*/  UPLOP3.LUT UP1, UPT, UPT, UPT, UPT, 0x80, 0x8 ;  /* 0x000000000008789c */ /* 0x000fe40003f2f070 */
[----:B------:R-:W-:Y:S01]  /*4a00*/  LOP3.LUT R27, R27, UR13, RZ, 0x3c, !PT ;  /* 0x0000000d1b1b7c12 */ /* 0x000fe2000f8e3cff */
[----:B--2---:R-:W-:Y:S08]  /*4a10*/  @P4 BRA `(.L_x_76) ;  /* 0xfffffff400304947 */ /* 0x004ff0000383ffff */
[----:B------:R-:W-:Y:S01]  /*4a20*/  UIADD3 UR5, UPT, UPT, UR4, 0x60, URZ ;  /* 0x0000006004057890 */ /* 0x000fe2000fffe0ff */
[----:B------:R-:W-:-:S03]  /*4a30*/  SHF.L.U32 R2, R27, 0x1f, RZ ;  /* 0x0000001f1b027819 */ /* 0x000fc600000006ff */
[----:B------:R-:W-:-:S09]  /*4a40*/  ULEA UR4, UR6, UR5, 0x3 ;  /* 0x0000000506047291 */ /* 0x000fd2000f8e18ff */
[----:B------:R-:W1:Y:S02]  /*4a50*/  SYNCS.PHASECHK.TRANS64.TRYWAIT P0, [UR4], R2 ;  /* 0x00000002ff0075a7 */ /* 0x000e640008001104 */
[----:B-1----:R-:W-:Y:S05]  /*4a60*/  @!P0 BRA `(.L_x_77) ;  /* 0x0000003000188947 */ /* 0x002fea0003800000 */
.L_x_141:
[----:B------:R-:W-:-:S04]  /*4a70*/  UIADD3 UR6, UPT, UPT, UR6, 0x1, URZ ;  /* 0x0000000106067890 */ /* 0x000fc8000fffe0ff */
[----:B------:R-:W-:-:S04]  /*4a80*/  UISETP.NE.AND UP0, UPT, UR6, 0x2, UPT ;  /* 0x000000020600788c */ /* 0x000fc8000bf05270 */
[----:B------:R-:W-:Y:S02]  /*4a90*/  USEL UR4, URZ, 0x1, UP0 ;  /* 0x00000001ff047887 */ /* 0x000fe40008000000 */
[----:B------:R-:W-:-:S04]  /*4aa0*/  USEL UR6, UR6, URZ, UP0 ;  /* 0x000000ff06067287 */ /* 0x000fc80008000000 */
[----:B------:R-:W-:Y:S01]  /*4ab0*/  ULEA UR6, UR6, UR5, 0x3 ;  /* 0x0000000506067291 */ /* 0x000fe2000f8e18ff */
[----:B-1----:R-:W-:-:S04]  /*4ac0*/  LOP3.LUT R2, R27, UR4, RZ, 0x3c, !PT ;  /* 0x000000041b027c12 */ /* 0x002fc8000f8e3cff */
[----:B------:R-:W-:Y:S01]  /*4ad0*/  SHF.L.U32 R2, R2, 0x1f, RZ ;  /* 0x0000001f02027819 */ /* 0x000fe200000006ff */
[----:B------:R-:W-:-:S07]  /*4ae0*/  IMAD.U32 R0, RZ, RZ, UR6 ;  /* 0x00000006ff007e24 */ /* 0x000fce000f8e00ff */
.L_x_78:
[----:B-1----:R1:W2:Y:S02]  /*4af0*/  SYNCS.PHASECHK.TRANS64.TRYWAIT P0, [R0+URZ], R2 ;  /* 0x00000002000075a7 */ /* 0x0022a400080011ff */
[----:B--2---:R-:W-:Y:S05]  /*4b00*/  @!P0 NANOSLEEP.SYNCS 0x989680 ;  /* 0x009896800000895d */ /* 0x004fea0003900000 */
[----:B------:R-:W2:Y:S02]  /*4b10*/  @!P0 SYNCS.PHASECHK.TRANS64 P0, [R0+URZ], R2 ;  /* 0x00000002000085a7 */ /* 0x000ea400080010ff */
[----:B--2---:R-:W-:Y:S05]  /*4b20*/  @P0 EXIT ;  /* 0x000000000000094d */ /* 0x004fea0003800000 */
[----:B------:R-:W-:Y:S05]  /*4b30*/  BRA `(.L_x_78) ;  /* 0xfffffffc00ec7947 */ /* 0x000fea000383ffff */
.L_x_68:
[----:B------:R-:W-:-:S06]  /*4b40*/  UISETP.GE.AND UP1, UPT, UR8, 0x4, UPT ;  /* 0x000000040800788c */ /* 0x000fcc000bf26270 */
[----:B------:R-:W-:-:S13]  /*4b50*/  PLOP3.LUT P0, PT, PT, PT, UP1, 0x80, 0x8 ;  /* 0x000000000008781c */ /* 0x000fda0003f0f018 */
[----:B------:R-:W-:Y:S05]  /*4b60*/  @!P0 EXIT ;  /* 0x000000000000894d */ /* 0x000fea0003800000 */
[----:B------:R-:W-:Y:S01]  /*4b70*/  BAR.SYNC.DEFER_BLOCKING 0x6, 0xa0 ;  /* 0x0182800000007b1d */ /* 0x000fe20000010000 */
[C---:B------:R-:W-:Y:S01]  /*4b80*/  IMAD.SHL.U32 R3, R121.reuse, 0x10, RZ ;  /* 0x0000001079037824 */ /* 0x040fe200078e00ff */
[----:B------:R-:W-:Y:S01]  /*4b90*/  SHF.R.U32.HI R4, RZ, 0x1, R121 ;  /* 0x00000001ff047819 */ /* 0x000fe20000011679 */
[C---:B------:R-:W-:Y:S01]  /*4ba0*/  IMAD.SHL.U32 R2, R121.reuse, 0x8, RZ ;  /* 0x0000000879027824 */ /* 0x040fe200078e00ff */
[----:B------:R-:W-:Y:S01]  /*4bb0*/  CS2R R118, SRZ ;  /* 0x0000000000767805 */ /* 0x000fe2000001ff00 */
[----:B------:R-:W-:Y:S01]  /*4bc0*/  IMAD.U32 R16, R121, 0x10000, RZ ;  /* 0x0001000079107824 */ /* 0x000fe200078e00ff */
[----:B------:R-:W-:Y:S02]  /*4bd0*/  UMOV UR40, 0x400 ;  /* 0x0000040000287882 */ /* 0x000fe40000000000 */
[----:B------:R-:W1:Y:S01]  /*4be0*/  LDC R113, c[0x0][0x370] ;  /* 0x0000dc00ff717b82 */ /* 0x000e620000000800 */
[----:B------:R-:W-:Y:S01]  /*4bf0*/  ULEA UR40, UR37, UR40, 0x18 ;  /* 0x0000002825287291 */ /* 0x000fe2000f8ec0ff */
[----:B------:R-:W-:Y:S01]  /*4c00*/  LOP3.LUT R5, R3, 0x40, RZ, 0xc0, !PT ;  /* 0x0000004003057812 */ /* 0x000fe200078ec0ff */
[----:B------:R-:W-:Y:S01]  /*4c10*/  IMAD.SHL.U32 R114, R121, 0x2, RZ ;  /* 0x0000000279727824 */ /* 0x000fe200078e00ff */
[----:B------:R-:W-:Y:S01]  /*4c20*/  LOP3.LUT R2, R2, 0x300, RZ, 0xc0, !PT ;  /* 0x0000030002027812 */ /* 0x000fe200078ec0ff */
[----:B------:R-:W-:Y:S01]  /*4c30*/  IMAD.MOV.U32 R120, RZ, RZ, 0x1 ;  /* 0x00000001ff787424 */ /* 0x000fe200078e00ff */
[----:B------:R-:W-:Y:S01]  /*4c40*/  LOP3.LUT R4, R5, 0x8, R4, 0xf8, !PT ;  /* 0x0000000805047812 */ /* 0x000fe200078ef804 */
[----:B------:R-:W-:Y:S01]  /*4c50*/  IMAD.MOV.U32 R65, RZ, RZ, RZ ;  /* 0x000000ffff417224 */ /* 0x000fe200078e00ff */
[----:B------:R-:W2:Y:S01]  /*4c60*/  LDC R62, c[0x0][0xb0c] ;  /* 0x0002c300ff3e7b82 */ /* 0x000ea20000000800 */
[--C-:B------:R-:W-:Y:S01]  /*4c70*/  LOP3.LUT R2, R2, 0x30, R3.reuse, 0xf8, !PT ;  /* 0x0000003002027812 */ /* 0x100fe200078ef803 */
[----:B------:R-:W-:Y:S01]  /*4c80*/  IMAD.MOV.U32 R123, RZ, RZ, RZ ;  /* 0x000000ffff7b7224 */ /* 0x000fe200078e00ff */
[----:B------:R-:W-:Y:S01]  /*4c90*/  LOP3.LUT R16, R16, 0x600000, RZ, 0xc0, !PT ;  /* 0x0060000010107812 */ /* 0x000fe200078ec0ff */
[----:B------:R-:W-:Y:S01]  /*4ca0*/  IMAD.MOV.U32 R117, RZ, RZ, RZ ;  /* 0x000000ffff757224 */ /* 0x000fe200078e00ff */
[----:B------:R-:W-:Y:S01]  /*4cb0*/  LOP3.LUT R114, R4, 0x8, R114, 0x78, !PT ;  /* 0x0000000804727812 */ /* 0x000fe200078e7872 */
[----:B------:R-:W4:Y:S01]  /*4cc0*/  LDCU.64 UR48, c[0x0][0x348] ;  /* 0x00006900ff3077ac */ /* 0x000f220008000a00 */
[----:B------:R-:W-:Y:S01]  /*4cd0*/  LOP3.LUT R2, R2, 0x80, R3, 0xf8, !PT ;  /* 0x0000008002027812 */ /* 0x000fe200078ef803 */
[----:B------:R-:W1:Y:S01]  /*4ce0*/  LDC R111, c[0x0][0xb20] ;  /* 0x0002c800ff6f7b82 */ /* 0x000e620000000800 */
[----:B------:R-:W3:Y:S01]  /*4cf0*/  LDS R0, [UR40+0x130] ;  /* 0x00013028ff007984 */ /* 0x000ee20008000800 */
[----:B------:R-:W-:Y:S01]  /*4d00*/  LOP3.LUT R121, R121, 0x60, RZ, 0xc0, !PT ;  /* 0x0000006079797812 */ /* 0x000fe200078ec0ff */
[----:B------:R-:W1:Y:S01]  /*4d10*/  LDCU.64 UR38, c[0x0][0x888] ;  /* 0x00011100ff2677ac */ /* 0x000e620008000a00 */
[----:B------:R-:W-:Y:S01]  /*4d20*/  LOP3.LUT R114, R2, R114, RZ, 0xfc, !PT ;  /* 0x0000007202727212 */ /* 0x000fe200078efcff */
[----:B------:R-:W-:-:S03]  /*4d30*/  UIADD3 UR43, UPT, UPT, UR40, 0x200, URZ ;  /* 0x00000200282b7890 */ /* 0x000fc6000fffe0ff */
[----:B------:R-:W1:Y:S01]  /*4d40*/  LDC R61, c[0x0][0xb30] ;  /* 0x0002cc00ff3d7b82 */ /* 0x000e620000000800 */
[----:B------:R-:W-:Y:S01]  /*4d50*/  UMOV UR42, URZ ;  /* 0x000000ff002a7c82 */ /* 0x000fe20008000000 */
[----:B------:R-:W-:-:S06]  /*4d60*/  UMOV UR41, URZ ;  /* 0x000000ff00297c82 */ /* 0x000fcc0008000000 */
[----:B------:R-:W1:Y:S08]  /*4d70*/  LDC.64 R104, c[0x0][0xb10] ;  /* 0x0002c400ff687b82 */ /* 0x000e700000000a00 */
[----:B------:R-:W1:Y:S08]  /*4d80*/  LDC.64 R58, c[0x0][0xb18] ;  /* 0x0002c600ff3a7b82 */ /* 0x000e700000000a00 */
[----:B------:R-:W1:Y:S08]  /*4d90*/  LDC.64 R100, c[0x0][0x888] ;  /* 0x00022200ff647b82 */ /* 0x000e700000000a00 */
[----:B------:R-:W1:Y:S01]  /*4da0*/  LDC.64 R56, c[0x0][0xb28] ;  /* 0x0002ca00ff387b82 */ /* 0x000e620000000a00 */
[----:B---3--:R-:W-:-:S07]  /*4db0*/  IMAD.IADD R16, R0, 0x1, R16 ;  /* 0x0000000100107824 */ /* 0x008fce00078e0210 */
[----:B------:R-:W3:Y:S08]  /*4dc0*/  LDC.64 R102, c[0x0][0x890] ;  /* 0x00022400ff667b82 */ /* 0x000ef00000000a00 */
[----:B------:R-:W1:Y:S08]  /*4dd0*/  LDC.64 R98, c[0x0][0x8b0] ;  /* 0x00022c00ff627b82 */ /* 0x000e700000000a00 */
[----:B------:R-:W1:Y:S08]  /*4de0*/  LDC.64 R96, c[0x0][0x8a8] ;  /* 0x00022a00ff607b82 */ /* 0x000e700000000a00 */
[----:B--2-4-:R-:W1:Y:S02]  /*4df0*/  LDC R112, c[0x0][0x374] ;  /* 0x0000dd00ff707b82 */ /* 0x014e640000000800 */
.L_x_102:
[C---:B------:R-:W-:Y:S02]  /*4e00*/  LEA R0, R123.reuse, UR40, 0x3 ;  /* 0x000000287b007c11 */ /* 0x040fe4000f8e18ff */
[----:B------:R-:W-:Y:S02]  /*4e10*/  SHF.L.U32 R2, R118, 0x1f, RZ ;  /* 0x0000001f76027819 */ /* 0x000fe400000006ff */
[----:B------:R-:W-:Y:S02]  /*4e20*/  LEA R20, R123, UR40, 0x4 ;  /* 0x000000287b147c11 */ /* 0x000fe4000f8e20ff */
[----:B------:R-:W2:Y:S02]  /*4e30*/  SYNCS.PHASECHK.TRANS64.TRYWAIT P0, [R0+URZ+0x80], R2 ;  /* 0x00008002000075a7 */ /* 0x000ea400080011ff */
[----:B--2---:R-:W-:Y:S05]  /*4e40*/  @!P0 BRA `(.L_x_79) ;  /* 0x0000002c00388947 */ /* 0x004fea0003800000 */
.L_x_142:
[----:B------:R-:W4:Y:S01]  /*4e50*/  LDC.64 R10, c[0x0][0xb10] ;  /* 0x0002c400ff0a7b82 */ /* 0x000f220000000a00 */
[----:B------:R-:W3:Y:S01]  /*4e60*/  LDS.128 R20, [R20+0x110] ;  /* 0x0001100014147984 */ /* 0x000ee20000000c00 */
[----:B-1----:R-:W-:Y:S01]  /*4e70*/  ISETP.NE.AND P1, PT, R61, 0x1, PT ;  /* 0x000000013d00780c */ /* 0x002fe20003f25270 */
[----:B--2---:R-:W-:Y:S01]  /*4e80*/  VIADD R0, R0, 0x90 ;  /* 0x0000009000007836 */ /* 0x004fe20000000000 */
[----:B------:R-:W-:Y:S04]  /*4e90*/  ISETP.GE.AND P0, PT, R60, 0x1, PT ;  /* 0x000000013c00780c */ /* 0x000fe80003f06270 */
[----:B------:R-:W1:Y:S01]  /*4ea0*/  LDC.64 R8, c[0x0][0xb18] ;  /* 0x0002c600ff087b82 */ /* 0x000e620000000a00 */
[----:B------:R-:W-:Y:S01]  /*4eb0*/  PRMT R0, RZ, 0x654, R0 ;  /* 0x00000654ff007816 */ /* 0x000fe20000000000 */
[----:B------:R-:W-:Y:S01]  /*4ec0*/  @!PT LDS RZ, [RZ] ;  /* 0x00000000fffff984 */ /* 0x000fe20000000800 */
[----:B------:R-:W-:Y:S01]  /*4ed0*/  @!PT LDS RZ, [RZ] ;  /* 0x00000000fffff984 */ /* 0x000fe20000000800 */
[----:B------:R-:W-:Y:S01]  /*4ee0*/  @!PT LDS RZ, [RZ] ;  /* 0x00000000fffff984 */ /* 0x000fe20000000800 */
[----:B------:R-:W-:Y:S01]  /*4ef0*/  @!PT LDS RZ, [RZ] ;  /* 0x00000000fffff984 */ /* 0x000fe20000000800 */
[----:B------:R2:W-:Y:S06]  /*4f00*/  MEMBAR.ALL.CTA ;  /* 0x0000000000007992 */ /* 0x0005ec0000008000 */
[----:B--2---:R-:W2:Y:S01]  /*4f10*/  FENCE.VIEW.ASYNC.S ;  /* 0x00000000000073c6 */ /* 0x004ea20000000000 */
[----:B------:R-:W1:Y:S08]  /*4f20*/  @!P1 LDC R12, c[0x0][0xb20] ;  /* 0x0002c800ff0c9b82 */ /* 0x000e700000000800 */
[----:B------:R-:W1:Y:S01]  /*4f30*/  @!P1 LDC R7, c[0x0][0xb0c] ;  /* 0x0002c300ff079b82 */ /* 0x000e620000000800 */
[----:B--2---:R2:W-:Y:S01]  /*4f40*/  SYNCS.ARRIVE.TRANS64.RED.A1T0 RZ, [R0+URZ], RZ ;  /* 0x000000ff00ff79a7 */ /* 0x0045e200081004ff */
[----:B---3--:R-:W-:Y:S04]  /*4f50*/  LOP3.LUT P4, RZ, R22, 0x1, RZ, 0xc0, !PT ;  /* 0x0000000116ff7812 */ /* 0x008fe8000788c0ff */
[----:B------:R-:W-:Y:S09]  /*4f60*/  P2R R122, PR, RZ, 0x10 ;  /* 0x00000010ff7a7803 */ /* 0x000ff20000000000 */
[----:B------:R-:W-:Y:S02]  /*4f70*/  @P4 MOV R64, R20 ;  /* 0x0000001400404202 */ /* 0x000fe40000000f00 */
[----:B------:R-:W-:Y:S01]  /*4f80*/  @P4 LOP3.LUT R63, R21, 0xffff, RZ, 0xc0, !PT ;  /* 0x0000ffff153f4812 */ /* 0x000fe200078ec0ff */
[----:B--2-4-:R-:W-:Y:S06]  /*4f90*/  @!P0 BRA `(.L_x_80) ;  /* 0x0000000000a48947 */ /* 0x014fec0003800000 */
[----:B------:R-:W-:Y:S01]  /*4fa0*/  IMAD.HI.U32 R0, R112, R59, RZ ;  /* 0x0000003b70007227 */ /* 0x000fe200078e00ff */
[----:B------:R-:W-:Y:S02]  /*4fb0*/  ISETP.NE.AND P0, PT, R58, 0x1, PT ;  /* 0x000000013a00780c */ /* 0x000fe40003f05270 */
[----:B------:R-:W-:Y:S01]  /*4fc0*/  ISETP.NE.AND P2, PT, R60, 0x1, PT ;  /* 0x000000013c00780c */ /* 0x000fe20003f45270 */
[----:B------:R-:W-:Y:S01]  /*4fd0*/  IMAD.HI.U32 R4, R113, R104, RZ ;  /* 0x0000006871047227 */ /* 0x000fe200078e00ff */
[----:B------:R-:W-:Y:S02]  /*4fe0*/  SHF.R.U32.HI R0, RZ, R111, R0 ;  /* 0x0000006fff007219 */ /* 0x000fe40000011600 */
[----:B------:R-:W-:Y:S01]  /*4ff0*/  ISETP.NE.AND P3, PT, R62, 0x1, PT ;  /* 0x000000013e00780c */ /* 0x000fe20003f65270 */
[----:B------:R-:W-:Y:S01]  /*5000*/  IMAD.HI.U32 R6, R63, R59, RZ ;  /* 0x0000003b3f067227 */ /* 0x000fe200078e00ff */
[-C--:B------:R-:W-:Y:S02]  /*5010*/  SHF.R.U32.HI R4, RZ, R105.reuse, R4 ;  /* 0x00000069ff047219 */ /* 0x080fe40000011604 */
[----:B------:R-:W-:Y:S01]  /*5020*/  SEL R0, R112, R0, !P0 ;  /* 0x0000000070007207 */ /* 0x000fe20004000000 */
[----:B------:R-:W-:Y:S01]  /*5030*/  IMAD.HI.U32 R5, R64, R104, RZ ;  /* 0x0000006840057227 */ /* 0x000fe200078e00ff */
[----:B------:R-:W-:Y:S03]  /*5040*/  SEL R4, R113, R4, !P3 ;  /* 0x0000000471047207 */ /* 0x000fe60005800000 */
[-C--:B------:R-:W-:Y:S01]  /*5050*/  IMAD.HI.U32 R3, R0, R56.reuse, RZ ;  /* 0x0000003800037227 */ /* 0x080fe200078e00ff */
[----:B------:R-:W-:Y:S03]  /*5060*/  SHF.R.U32.HI R5, RZ, R105, R5 ;  /* 0x00000069ff057219 */ /* 0x000fe60000011605 */
[----:B------:R-:W-:Y:S01]  /*5070*/  IMAD.HI.U32 R2, R4, R56, RZ ;  /* 0x0000003804027227 */ /* 0x000fe200078e00ff */
[----:B------:R-:W-:Y:S02]  /*5080*/  @P2 SHF.R.U32.HI R0, RZ, R57, R3 ;  /* 0x00000039ff002219 */ /* 0x000fe40000011603 */
[----:B------:R-:W-:Y:S02]  /*5090*/  SHF.R.U32.HI R3, RZ, R111, R6 ;  /* 0x0000006fff037219 */ /* 0x000fe40000011606 */
[----:B------:R-:W-:Y:S01]  /*50a0*/  @P2 SHF.R.U32.HI R4, RZ, R57, R2 ;  /* 0x00000039ff042219 */ /* 0x000fe20000011602 */
[----:B------:R-:W-:Y:S01]  /*50b0*/  IMAD R0, R60, R0, RZ ;  /* 0x000000003c007224 */ /* 0x000fe200078e02ff */
[----:B------:R-:W-:Y:S02]  /*50c0*/  SEL R3, R63, R3, !P0 ;  /* 0x000000033f037207 */ /* 0x000fe40004000000 */
[----:B------:R-:W-:Y:S01]  /*50d0*/  SEL R2, R64, R5, !P3 ;  /* 0x0000000540027207 */ /* 0x000fe20005800000 */
[----:B------:R-:W-:Y:S01]  /*50e0*/  IMAD R5, R60, R4, RZ ;  /* 0x000000043c057224 */ /* 0x000fe200078e02ff */
[C---:B------:R-:W-:Y:S01]  /*50f0*/  ISETP.GE.AND P0, PT, R3.reuse, R0, PT ;  /* 0x000000000300720c */ /* 0x040fe20003f06270 */
[C---:B------:R-:W-:Y:S03]  /*5100*/  IMAD.HI.U32 R0, R3.reuse, R56, RZ ;  /* 0x0000003803007227 */ /* 0x040fe600078e00ff */
[C---:B------:R-:W-:Y:S02]  /*5110*/  ISETP.GE.OR P0, PT, R2.reuse, R5, P0 ;  /* 0x000000050200720c */ /* 0x040fe40000706670 */
[----:B------:R-:W-:Y:S04]  /*5120*/  SHF.R.U32.HI R0, RZ, R57, R0 ;  /* 0x00000039ff007219 */ /* 0x000fe80000011600 */
[C---:B------:R-:W-:Y:S05]  /*5130*/  SEL R6, R3.reuse, R0, !P2 ;  /* 0x0000000003067207 */ /* 0x040fea0005000000 */
        /* <DEDUP_REMOVED lines=14> */
[----:B------:R-:W-:Y:S07]  /*5220*/  IMAD R63, R3, R58, R63 ;  /* 0x0000003a033f7224 */ /* 0x000fee00078e023f */
.L_x_80:
[----:B------:R-:W-:Y:S01]  /*5230*/  @!P1 IMAD.HI.U32 R0, R64, R10, RZ ;  /* 0x0000000a40009227 */ /* 0x000fe200078e00ff */
[----:B-1----:R-:W-:Y:S01]  /*5240*/  @!P1 ISETP.NE.AND P0, PT, R8, 0x1, PT ;  /* 0x000000010800980c */ /* 0x002fe20003f05270 */
[----:B------:R-:W-:Y:S01]  /*5250*/  ULOP3.LUT UP0, URZ, UR43, 0x90, URZ, 0xc0, !UPT ;  /* 0x000000902bff7892 */ /* 0x000fe2000f80c0ff */
[----:B------:R-:W-:Y:S01]  /*5260*/  @!P1 ISETP.NE.AND P2, PT, R7, 0x1, PT ;  /* 0x000000010700980c */ /* 0x000fe20003f45270 */
[----:B------:R-:W-:Y:S01]  /*5270*/  @!P1 IMAD.HI.U32 R2, R63, R9, RZ ;  /* 0x000000093f029227 */ /* 0x000fe200078e00ff */
[----:B------:R-:W-:Y:S02]  /*5280*/  @!P1 SHF.R.U32.HI R0, RZ, R11, R0 ;  /* 0x0000000bff009219 */ /* 0x000fe40000011600 */
[----:B------:R-:W-:Y:S01]  /*5290*/  @P4 SHF.R.U32.HI R116, RZ, 0x10, R21 ;  /* 0x00000010ff744819 */ /* 0x000fe20000011615 */
[----:B------:R-:W-:Y:S01]  /*52a0*/  VIADD R123, R123, 0x1 ;  /* 0x000000017b7b7836 */ /* 0x000fe20000000000 */
[----:B------:R-:W-:Y:S02]  /*52b0*/  @!P1 SHF.R.U32.HI R2, RZ, R12, R2 ;  /* 0x0000000cff029219 */ /* 0x000fe40000011602 */
[----:B------:R-:W-:Y:S02]  /*52c0*/  @!P1 SEL R3, R64, R0, !P2 ;  /* 0x0000000040039207 */ /* 0x000fe40005000000 */
[----:B------:R-:W-:Y:S05]  /*52d0*/  @!P1 SEL R2, R63, R2, !P0 ;  /* 0x000000023f029207 */ /* 0x000fea0004000000 */
[----:B------:R-:W-:Y:S02]  /*52e0*/  @!P1 IMAD.IADD R0, R2, 0x1, -R3 ;  /* 0x0000000102009824 */ /* 0x000fe400078e0a03 */
[----:B------:R-:W-:Y:S02]  /*52f0*/  @!P1 IMAD.IADD R2, R3, 0x1, -R2 ;  /* 0x0000000103029824 */ /* 0x000fe400078e0a02 */
[----:B------:R-:W-:Y:S02]  /*5300*/  @!P1 IMAD R64, R0, R7, R64 ;  /* 0x0000000700409224 */ /* 0x000fe400078e0240 */
[----:B------:R-:W-:Y:S01]  /*5310*/  @!P1 IMAD R63, R2, R8, R63 ;  /* 0x00000008023f9224 */ /* 0x000fe200078e023f */
[----:B------:R-:W-:Y:S06]  /*5320*/  BRA.U !UP0, `(.L_x_81) ;  /* 0x00000001087c7547 */ /* 0x000fec000b800000 */
[----:B------:R-:W1:Y:S01]  /*5330*/  LDCU.64 UR8, c[0x4][0x80] ;  /* 0x01001000ff0877ac */ /* 0x000e620008000a00 */
[----:B------:R-:W-:Y:S01]  /*5340*/  MOV R2, 0x0 ;  /* 0x0000000000027802 */ /* 0x000fe20000000f00 */
[----:B------:R-:W-:Y:S02]  /*5350*/  HFMA2 R12, -RZ, RZ, 0, 5.9604644775390625e-08 ;  /* 0x00000001ff0c7431 */ /* 0x000fe400000001ff */
[----:B------:R-:W-:Y:S01]  /*5360*/  IMAD.MOV.U32 R8, RZ, RZ, 0x70 ;  /* 0x00000070ff087424 */ /* 0x000fe200078e00ff */
[----:B------:R2:W3:Y:S01]  /*5370*/  LDC.64 R14, c[0x4][R2] ;  /* 0x01000000020e7b82 */ /* 0x0004e20000000a00 */
[----:B------:R-:W4:Y:S01]  /*5380*/  LDCU.64 UR6, c[0x4][0x88] ;  /* 0x01001100ff0677ac */ /* 0x000f220008000a00 */
[----:B------:R-:W-:Y:S01]  /*5390*/  IMAD.MOV.U32 R13, RZ, RZ, RZ ;  /* 0x000000ffff0d7224 */ /* 0x000fe200078e00ff */
[----:B------:R-:W2:Y:S01]  /*53a0*/  LDCU.64 UR4, c[0x4][0x8] ;  /* 0x01000100ff0477ac */ /* 0x000ea20008000a00 */
[----:B-1----:R-:W-:Y:S01]  /*53b0*/  MOV R5, UR9 ;  /* 0x0000000900057c02 */ /* 0x002fe20008000f00 */
[----:B------:R-:W-:Y:S01]  /*53c0*/  IMAD.U32 R4, RZ, RZ, UR8 ;  /* 0x00000008ff047e24 */ /* 0x000fe2000f8e00ff */
[----:B----4-:R-:W-:Y:S01]  /*53d0*/  MOV R7, UR7 ;  /* 0x0000000700077c02 */ /* 0x010fe20008000f00 */
[----:B------:R-:W-:Y:S01]  /*53e0*/  IMAD.U32 R6, RZ, RZ, UR6 ;  /* 0x00000006ff067e24 */ /* 0x000fe2000f8e00ff */
[----:B--2---:R-:W-:Y:S01]  /*53f0*/  MOV R11, UR5 ;  /* 0x00000005000b7c02 */ /* 0x004fe20008000f00 */
[----:B------:R-:W-:Y:S02]  /*5400*/  IMAD.U32 R10, RZ, RZ, UR4 ;  /* 0x00000004ff0a7e24 */ /* 0x000fe4000f8e00ff */
[----:B------:R-:W-:Y:S07]  /*5410*/  LEPC R20, `(.L_x_82) ;  /* 0x000000001014794e */ /* 0x000fee0000000000 */
[----:B---3-5:R-:W-:Y:S05]  /*5420*/  CALL.ABS.NOINC R14 ;  /* 0x000000000e007343 */ /* 0x028fea0003c00000 */
.L_x_82:
[----:B------:R-:W1:Y:S01]  /*5430*/  LDCU.64 UR8, c[0x4][0x80] ;  /* 0x01001000ff0877ac */ /* 0x000e620008000a00 */
[----:B------:R-:W2:Y:S01]  /*5440*/  LDC.64 R2, c[0x4][R2] ;  /* 0x0100000002027b82 */ /* 0x000ea20000000a00 */
[----:B------:R-:W-:Y:S02]  /*5450*/  HFMA2 R12, -RZ, RZ, 0, 5.9604644775390625e-08 ;  /* 0x00000001ff0c7431 */ /* 0x000fe400000001ff */
[----:B------:R-:W-:Y:S02]  /*5460*/  IMAD.MOV.U32 R8, RZ, RZ, 0x70 ;  /* 0x00000070ff087424 */ /* 0x000fe400078e00ff */
[----:B------:R-:W-:Y:S01]  /*5470*/  IMAD.MOV.U32 R13, RZ, RZ, RZ ;  /* 0x000000ffff0d7224 */ /* 0x000fe200078e00ff */
[----:B------:R-:W3:Y:S01]  /*5480*/  LDCU.64 UR6, c[0x4][0x88] ;  /* 0x01001100ff0677ac */ /* 0x000ee20008000a00 */
[----:B------:R-:W4:Y:S01]  /*5490*/  LDCU.64 UR4, c[0x4][0x8] ;  /* 0x01000100ff0477ac */ /* 0x000f220008000a00 */
[----:B-1----:R-:W-:Y:S02]  /*54a0*/  MOV R4, UR8 ;  /* 0x0000000800047c02 */ /* 0x002fe40008000f00 */
[----:B------:R-:W-:Y:S02]  /*54b0*/  MOV R5, UR9 ;  /* 0x0000000900057c02 */ /* 0x000fe40008000f00 */
[----:B---3--:R-:W-:Y:S01]  /*54c0*/  MOV R7, UR7 ;  /* 0x0000000700077c02 */ /* 0x008fe20008000f00 */
[----:B------:R-:W-:Y:S01]  /*54d0*/  IMAD.U32 R6, RZ, RZ, UR6 ;  /* 0x00000006ff067e24 */ /* 0x000fe2000f8e00ff */
[----:B----4-:R-:W-:Y:S01]  /*54e0*/  MOV R11, UR5 ;  /* 0x00000005000b7c02 */ /* 0x010fe20008000f00 */
[----:B------:R-:W-:Y:S02]  /*54f0*/  IMAD.U32 R10, RZ, RZ, UR4 ;  /* 0x00000004ff0a7e24 */ /* 0x000fe4000f8e00ff */
[----:B------:R-:W-:Y:S07]  /*5500*/  LEPC R20, `(.L_x_81) ;  /* 0x000000001014794e */ /* 0x000fee0000000000 */
[----:B--2---:R-:W-:Y:S05]  /*5510*/  CALL.ABS.NOINC R2 ;  /* 0x0000000002007343 */ /* 0x004fea0003c00000 */
.L_x_81:
[----:B------:R-:W-:Y:S01]  /*5520*/  ISETP.NE.U32.AND P2, PT, R102, RZ, PT ;  /* 0x000000ff6600720c */ /* 0x000fe20003f45070 */
[----:B------:R-:W-:Y:S01]  /*5530*/  UISETP.NE.AND UP1, UPT, UR44, URZ, UPT ;  /* 0x000000ff2c00728c */ /* 0x000fe2000bf25270 */
[----:B------:R-:W-:Y:S02]  /*5540*/  ISETP.NE.U32.AND P4, PT, R98, RZ, PT ;  /* 0x000000ff6200720c */ /* 0x000fe40003f85070 */
[----:B------:R-:W-:Y:S02]  /*5550*/  ISETP.NE.AND.EX P2, PT, R103, RZ, PT, P2 ;  /* 0x000000ff6700720c */ /* 0x000fe40003f45320 */
[----:B------:R-:W-:Y:S02]  /*5560*/  PLOP3.LUT P1, PT, PT, PT, PT, 0x8, 0x80 ;  /* 0x000000000080781c */ /* 0x000fe40003f2e170 */
[----:B------:R-:W-:Y:S02]  /*5570*/  PLOP3.LUT P0, PT, PT, PT, UP1, 0x80, 0x8 ;  /* 0x000000000008781c */ /* 0x000fe40003f0f018 */
[----:B------:R-:W-:Y:S02]  /*5580*/  ISETP.NE.AND.EX P4, PT, R99, RZ, PT, P4 ;  /* 0x000000ff6300720c */ /* 0x000fe40003f85340 */
[----:B------:R-:W1:Y:S09]  /*5590*/  @UP1 LDCU.64 UR4, c[0x0][0x888] ;  /* 0x00011100ff0417ac */ /* 0x000e720008000a00 */
[----:B------:R-:W-:Y:S01]  /*55a0*/  @P0 PLOP3.LUT P1, PT, P2, PT, PT, 0x80, 0x8 ;  /* 0x000000000008081c */ /* 0x000fe2000172f070 */
[----:B-1----:R-:W-:Y:S04]  /*55b0*/  @UP1 UISETP.NE.U32.AND UP0, UPT, UR4, URZ, UPT ;  /* 0x000000ff0400128c */ /* 0x002fe8000bf05070 */
[----:B------:R-:W-:Y:S04]  /*55c0*/  @UP1 UISETP.NE.AND.EX UP0, UPT, UR5, URZ, UPT, UP0 ;  /* 0x000000ff0500128c */ /* 0x000fe8000bf05300 */
[----:B------:R-:W-:Y:S01]  /*55d0*/  @UP1 USEL UR4, URZ, 0xffffffff, UP0 ;  /* 0xffffffffff041887 */ /* 0x000fe20008000000 */
[----:B------:R-:W-:Y:S11]  /*55e0*/  @!P2 BRA `(.L_x_83) ;  /* 0x00000000002ca947 */ /* 0x000ff60003800000 */
[----:B------:R-:W-:Y:S01]  /*55f0*/  ISETP.NE.U32.AND P3, PT, R100, RZ, PT ;  /* 0x000000ff6400720c */ /* 0x000fe20003f65070 */
[----:B------:R-:W-:Y:S03]  /*5600*/  IMAD.MOV.U32 R110, RZ, RZ, 0x1 ;  /* 0x00000001ff6e7424 */ /* 0x000fe600078e00ff */
[----:B------:R-:W-:Y:S11]  /*5610*/  ISETP.NE.AND.EX P3, PT, R101, RZ, PT, P3 ;  /* 0x000000ff6500720c */ /* 0x000ff60003f65330 */
[----:B------:R-:W-:Y:S02]  /*5620*/  @!UPT UIADD3 URZ, UPT, UPT, URZ, URZ, URZ ;  /* 0x000000fffffff290 */ /* 0x000fe4000fffe0ff */
[----:B------:R-:W1:Y:S01]  /*5630*/  @P3 LDC.64 R2, c[0x0][0x888] ;  /* 0x00022200ff023b82 */ /* 0x000e620000000a00 */
[----:B------:R-:W-:Y:S04]  /*5640*/  @P3 IMAD R0, R102, UR36, RZ ;  /* 0x0000002466003c24 */ /* 0x000fe8000f8e02ff */
[----:B-1----:R-:W-:Y:S04]  /*5650*/  @P3 IMAD.WIDE R2, R0, 0x4, R2 ;  /* 0x0000000400023825 */ /* 0x002fe800078e0202 */
[----:B------:R-:W-:Y:S01]  /*5660*/  HFMA2 R0, -RZ, RZ, 0, 5.9604644775390625e-08 ;  /* 0x00000001ff007431 */ /* 0x000fe200000001ff */
[----:B-----5:R1:W5:Y:S04]  /*5670*/  @P3 LDG.E R67, desc[UR46][R2.64] ;  /* 0x0000002e02433981 */ /* 0x020368000c1e1900 */
[----:B------:R-:W-:Y:S01]  /*5680*/  @!P3 PRMT R110, R0, 0x7610, R110 ;  /* 0x00007610006eb816 */ /* 0x000fe2000000006e */
[----:B-1----:R-:W2:Y:S06]  /*5690*/  @!P3 LDC R67, c[0x0][0x880] ;  /* 0x00022000ff43bb82 */ /* 0x002eac0000000800 */
.L_x_83:
[----:B------:R-:W-:Y:S05]  /*56a0*/  @!P4 BRA `(.L_x_84) ;  /* 0x000000000020c947 */ /* 0x000fea0003800000 */
[----:B------:R-:W-:Y:S04]  /*56b0*/  ISETP.NE.U32.AND P3, PT, R96, RZ, PT ;  /* 0x000000ff6000720c */ /* 0x000fe80003f65070 */
[----:B------:R-:W-:Y:S11]  /*56c0*/  ISETP.NE.AND.EX P3, PT, R97, RZ, PT, P3 ;  /* 0x000000ff6100720c */ /* 0x000ff60003f65330 */
[----:B------:R-:W-:Y:S02]  /*56d0*/  @!UPT UIADD3 URZ, UPT, UPT, URZ, URZ, URZ ;  /* 0x000000fffffff290 */ /* 0x000fe4000fffe0ff */
[----:B------:R-:W1:Y:S01]  /*56e0*/  @P3 LDC.64 R2, c[0x0][0x8a8] ;  /* 0x00022a00ff023b82 */ /* 0x000e620000000a00 */
[----:B------:R-:W-:Y:S04]  /*56f0*/  @P3 IMAD R0, R98, UR36, RZ ;  /* 0x0000002462003c24 */ /* 0x000fe8000f8e02ff */
[----:B-1----:R-:W-:Y:S05]  /*5700*/  @P3 IMAD.WIDE R2, R0, 0x4, R2 ;  /* 0x0000000400023825 */ /* 0x002fea00078e0202 */
[----:B-----5:R1:W5:Y:S02]  /*5710*/  @P3 LDG.E R66, desc[UR46][R2.64] ;  /* 0x0000002e02423981 */ /* 0x020364000c1e1900 */
[----:B-1----:R-:W3:Y:S02]  /*5720*/  @!P3 LDC R66, c[0x0][0x8a0] ;  /* 0x00022800ff42bb82 */ /* 0x002ee40000000800 */
.L_x_84:
[----:B--2--5:R-:W-:Y:S01]  /*5730*/  @P0 FSETP.NEU.AND P4, PT, R67, RZ, PT ;  /* 0x000000ff4300020b */ /* 0x024fe20003f8d000 */
[----:B------:R-:W-:Y:S01]  /*5740*/  IMAD.U32 R0, RZ, RZ, UR4 ;  /* 0x00000004ff007e24 */ /* 0x000fe2000f8e00ff */
[----:B------:R-:W-:Y:S01]  /*5750*/  @P0 LOP3.LUT P3, RZ, R110, 0xff, RZ, 0xc0, !PT ;  /* 0x000000ff6eff0812 */ /* 0x000fe2000786c0ff */
[----:B------:R-:W-:Y:S01]  /*5760*/  BSSY B1, `(.L_x_85) ;  /* 0x000003e000017945 */ /* 0x000fe20003800000 */
[----:B------:R-:W-:Y:S02]  /*5770*/  @P0 SEL R2, RZ, 0xffffffff, P4 ;  /* 0xffffffffff020807 */ /* 0x000fe40002000000 */
[----:B------:R-:W-:Y:S02]  /*5780*/  CS2R R94, SRZ ;  /* 0x00000000005e7805 */ /* 0x000fe4000001ff00 */
[----:B------:R-:W-:Y:S02]  /*5790*/  LEA R17, R65, UR40, 0x3 ;  /* 0x0000002841117c11 */ /* 0x000fe4000f8e18ff */
[----:B------:R-:W-:Y:S02]  /*57a0*/  CS2R R92, SRZ ;  /* 0x00000000005c7805 */ /* 0x000fe4000001ff00 */
[----:B------:R-:W-:Y:S01]  /*57b0*/  @P1 SEL R2, R0, R2, !P3 ;  /* 0x0000000200021207 */ /* 0x000fe20005800000 */
[----:B------:R-:W-:Y:S01]  /*57c0*/  IMAD.U32 R0, RZ, RZ, UR42 ;  /* 0x0000002aff007e24 */ /* 0x000fe2000f8e00ff */
[----:B------:R-:W-:Y:S02]  /*57d0*/  PLOP3.LUT P4, PT, PT, PT, PT, 0x8, 0x80 ;  /* 0x000000000080781c */ /* 0x000fe40003f8e170 */
[----:B------:R-:W-:Y:S02]  /*57e0*/  CS2R R86, SRZ ;  /* 0x0000000000567805 */ /* 0x000fe4000001ff00 */
[----:B------:R-:W-:Y:S02]  /*57f0*/  @P0 LOP3.LUT R2, R2, 0x1, RZ, 0xc0, !PT ;  /* 0x0000000102020812 */ /* 0x000fe400078ec0ff */
[----:B------:R-:W-:Y:S02]  /*5800*/  CS2R R84, SRZ ;  /* 0x0000000000547805 */ /* 0x000fe4000001ff00 */
[----:B------:R-:W-:Y:S02]  /*5810*/  LEA R0, R0, UR40, 0x3 ;  /* 0x0000002800007c11 */ /* 0x000fe4000f8e18ff */
[----:B------:R-:W-:Y:S02]  /*5820*/  CS2R R78, SRZ ;  /* 0x00000000004e7805 */ /* 0x000fe4000001ff00 */
[----:B------:R-:W-:Y:S02]  /*5830*/  ISETP.NE.U32.OR P5, PT, R2, 0x1, !P0 ;  /* 0x000000010200780c */ /* 0x000fe400047a5470 */
[----:B------:R-:W-:Y:S02]  /*5840*/  CS2R R76, SRZ ;  /* 0x00000000004c7805 */ /* 0x000fe4000001ff00 */
[----:B------:R-:W-:Y:S02]  /*5850*/  LOP3.LUT R2, R120, 0x1, RZ, 0x3c, !PT ;  /* 0x0000000178027812 */ /* 0x000fe400078e3cff */
[----:B------:R-:W-:Y:S02]  /*5860*/  CS2R R70, SRZ ;  /* 0x0000000000467805 */ /* 0x000fe4000001ff00 */
[----:B------:R-:W-:Y:S02]  /*5870*/  P2R R124, PR, RZ, 0x20 ;  /* 0x00000020ff7c7803 */ /* 0x000fe40000000000 */
[----:B------:R-:W-:Y:S02]  /*5880*/  CS2R R68, SRZ ;  /* 0x0000000000447805 */ /* 0x000fe4000001ff00 */
[----:B------:R-:W-:Y:S02]  /*5890*/  CS2R R74, SRZ ;  /* 0x00000000004a7805 */ /* 0x000fe4000001ff00 */
[----:B------:R-:W-:Y:S02]  /*58a0*/  CS2R R72, SRZ ;  /* 0x0000000000487805 */ /* 0x000fe4000001ff00 */
[----:B------:R-:W-:Y:S04]  /*58b0*/  @P5 SHF.L.U32 R3, R2, 0x1f, RZ ;  /* 0x0000001f02035819 */ /* 0x000fe800000006ff */
[----:B------:R1:W2:Y:S02]  /*58c0*/  @P5 SYNCS.PHASECHK.TRANS64.TRYWAIT P0, [R0+URZ+0x50], R3 ;  /* 0x00005003000055a7 */ /* 0x0002a400080011ff */
[----:B-1----:R-:W-:Y:S04]  /*58d0*/  SHF.L.U32 R3, R119, 0x1f, RZ ;  /* 0x0000001f77037819 */ /* 0x002fe800000006ff */
[----:B------:R1:W4:Y:S01]  /*58e0*/  SYNCS.PHASECHK.TRANS64.TRYWAIT P3, [R17+URZ+0xa0], R3 ;  /* 0x0000a003110075a7 */ /* 0x00032200080611ff */
[----:B--2---:R-:W-:Y:S01]  /*58f0*/  @P5 PLOP3.LUT P4, PT, P0, PT, PT, 0x8, 0x80 ;  /* 0x000000000080581c */ /* 0x004fe2000078e170 */
[----:B------:R-:W-:Y:S01]  /*5900*/  @!UPT UIADD3 URZ, UPT, UPT, URZ, URZ, URZ ;  /* 0x000000fffffff290 */ /* 0x000fe2000fffe0ff */
[----:B-1----:R-:W-:Y:S11]  /*5910*/  @!P5 BRA `(.L_x_86) ;  /* 0x000000000088d947 */ /* 0x002ff60003800000 */
[----:B------:R-:W-:Y:S01]  /*5920*/  ISETP.NE.U32.AND P0, PT, RZ, UR38, PT ;  /* 0x00000026ff007c0c */ /* 0x000fe2000bf05070 */
[----:B------:R-:W-:Y:S01]  /*5930*/  BSSY B0, `(.L_x_87) ;  /* 0x000000d000007945 */ /* 0x000fe20003800000 */
[----:B------:R-:W-:Y:S02]  /*5940*/  FSETP.NEU.AND P1, PT, R67, RZ, PT ;  /* 0x000000ff4300720b */ /* 0x000fe40003f2d000 */
[----:B------:R-:W-:Y:S02]  /*5950*/  ISETP.NE.AND.EX P0, PT, RZ, UR39, PT, P0 ;  /* 0x00000027ff007c0c */ /* 0x000fe4000bf05300 */
[----:B------:R-:W-:Y:S02]  /*5960*/  SEL R5, RZ, 0xffffffff, P1 ;  /* 0xffffffffff057807 */ /* 0x000fe40000800000 */
[----:B------:R-:W-:Y:S02]  /*5970*/  LOP3.LUT P1, RZ, R110, 0xff, RZ, 0xc0, !PT ;  /* 0x000000ff6eff7812 */ /* 0x000fe4000782c0ff */
[----:B------:R-:W-:Y:S04]  /*5980*/  SEL R4, RZ, 0xffffffff, P0 ;  /* 0xffffffffff047807 */ /* 0x000fe80000000000 */
[----:B------:R-:W-:Y:S01]  /*5990*/  @P2 SEL R5, R4, R5, !P1 ;  /* 0x0000000504052207 */ /* 0x000fe20004800000 */
[----:B------:R-:W-:Y:S03]  /*59a0*/  IMAD.U32 R4, RZ, RZ, UR42 ;  /* 0x0000002aff047e24 */ /* 0x000fe6000f8e00ff */
[----:B------:R-:W-:Y:S01]  /*59b0*/  LOP3.LUT R5, R5, 0x1, RZ, 0xc0, !PT ;  /* 0x0000000105057812 */ /* 0x000fe200078ec0ff */
[----:B------:R-:W-:Y:S06]  /*59c0*/  @!P4 BRA `(.L_x_88) ;  /* 0x00000000000cc947 */ /* 0x000fec0003800000 */
[----:B------:R-:W-:Y:S04]  /*59d0*/  SHF.L.U32 R2, R2, 0x1f, RZ ;  /* 0x0000001f02027819 */ /* 0x000fe800000006ff */
[----:B------:R-:W1:Y:S02]  /*59e0*/  SYNCS.PHASECHK.TRANS64.TRYWAIT P0, [R0+URZ+0x50], R2 ;  /* 0x00005002000075a7 */ /* 0x000e6400080011ff */
[----:B-1----:R-:W-:Y:S05]  /*59f0*/  @!P0 BRA `(.L_x_89) ;  /* 0x0000002000608947 */ /* 0x002fea0003800000 */
.L_x_88:
[----:B------:R-:W-:Y:S05]  /*5a00*/  BSYNC B0 ;  /* 0x0000000000007941 */ /* 0x000fea0003800000 */
.L_x_87:
[----:B------:R-:W-:Y:S02]  /*5a10*/  ISETP.NE.U32.AND P0, PT, R5, 0x1, PT ;  /* 0x000000010500780c */ /* 0x000fe40003f05070 */
[----:B------:R-:W-:Y:S02]  /*5a20*/  CS2R R74, SRZ ;  /* 0x00000000004a7805 */ /* 0x000fe4000001ff00 */
[----:B------:R-:W-:Y:S02]  /*5a30*/  CS2R R72, SRZ ;  /* 0x0000000000487805 */ /* 0x000fe4000001ff00 */
[----:B------:R-:W-:Y:S02]  /*5a40*/  CS2R R70, SRZ ;  /* 0x0000000000467805 */ /* 0x000fe4000001ff00 */
[----:B------:R-:W-:Y:S02]  /*5a50*/  CS2R R68, SRZ ;  /* 0x0000000000447805 */ /* 0x000fe4000001ff00 */
[----:B------:R-:W-:Y:S02]  /*5a60*/  CS2R R78, SRZ ;  /* 0x00000000004e7805 */ /* 0x000fe4000001ff00 */
[----:B------:R-:W-:Y:S02]  /*5a70*/  CS2R R76, SRZ ;  /* 0x00000000004c7805 */ /* 0x000fe4000001ff00 */
[----:B------:R-:W-:Y:S02]  /*5a80*/  CS2R R86, SRZ ;  /* 0x0000000000567805 */ /* 0x000fe4000001ff00 */
[----:B------:R-:W-:Y:S01]  /*5a90*/  CS2R R84, SRZ ;  /* 0x0000000000547805 */ /* 0x000fe2000001ff00 */
[----:B------:R-:W-:Y:S01]  /*5aa0*/  IMAD.MOV.U32 R94, RZ, RZ, RZ ;  /* 0x000000ffff5e7224 */ /* 0x000fe200078e00ff */
[----:B------:R-:W-:Y:S01]  /*5ab0*/  CS2R R92, SRZ ;  /* 0x00000000005c7805 */ /* 0x000fe2000001ff00 */
[----:B-1----:R-:W-:Y:S01]  /*5ac0*/  @P0 IMAD R0, R4, 0x1400, R114 ;  /* 0x0000140004000824 */ /* 0x002fe200078e0272 */
[----:B------:R-:W-:Y:S05]  /*5ad0*/  @P0 WARPSYNC.ALL ;  /* 0x0000000000000948 */ /* 0x000fea0003800000 */
[----:B------:R-:W-:Y:S05]  /*5ae0*/  @P0 LEA R0, R0, UR40, 0x1 ;  /* 0x0000002800000c11 */ /* 0x000fea000f8e08ff */
[----:B------:R1:W2:Y:S04]  /*5af0*/  @P0 LDSM.16.M88.4 R72, [R0+0x200] ;  /* 0x000200000048083b */ /* 0x0002a80000000200 */
[----:B------:R1:W1:Y:S04]  /*5b00*/  @P0 LDSM.16.M88.4 R68, [R0+0xa00] ;  /* 0x000a00000044083b */ /* 0x0002680000000200 */
[----:B------:R1:W1:Y:S04]  /*5b10*/  @P0 LDSM.16.M88.4 R76, [R0+0x1200] ;  /* 0x00120000004c083b */ /* 0x0002680000000200 */
[----:B------:R1:W1:Y:S04]  /*5b20*/  @P0 LDSM.16.M88.4 R84, [R0+0x1a00] ;  /* 0x001a00000054083b */ /* 0x0002680000000200 */
[----:B------:R1:W1:Y:S02]  /*5b30*/  @P0 LDSM.16.M88.4 R92, [R0+0x2200] ;  /* 0x00220000005c083b */ /* 0x0002640000000200 */
.L_x_86:
[----:B------:R-:W-:Y:S05]  /*5b40*/  BSYNC B1 ;  /* 0x0000000000017941 */ /* 0x000fea0003800000 */
.L_x_85:
[C---:B------:R-:W-:Y:S04]  /*5b50*/  LEA.HI R2, R65.reuse, R65, RZ, 0x1 ;  /* 0x0000004141027211 */ /* 0x040fe800078f08ff */
[----:B-1----:R-:W-:Y:S02]  /*5b60*/  SHF.R.U32.HI R0, RZ, 0x1, R2 ;  /* 0x00000001ff007819 */ /* 0x002fe40000011602 */
[----:B------:R-:W-:Y:S03]  /*5b70*/  LOP3.LUT R2, R2, 0xffe, RZ, 0xc0, !PT ;  /* 0x00000ffe02027812 */ /* 0x000fe600078ec0ff */
[----:B------:R-:W-:Y:S02]  /*5b80*/  IMAD R0, R0, 0x50, R16 ;  /* 0x0000005000007824 */ /* 0x000fe400078e0210 */
[----:B------:R-:W-:Y:S04]  /*5b90*/  IMAD.IADD R2, R65, 0x1, -R2 ;  /* 0x0000000141027824 */ /* 0x000fe800078e0a02 */
[----:B------:R-:W-:Y:S05]  /*5ba0*/  IMAD R2, R2, 0x100000, R0 ;  /* 0x0010000002027824 */ /* 0x000fea00078e0200 */
[----:B------:R-:W-:Y:S04]  /*5bb0*/  SHF.R.U32.HI R0, RZ, 0x15, R2 ;  /* 0x00000015ff007819 */ /* 0x000fe80000011602 */
[----:B------:R-:W-:Y:S01]  /*5bc0*/  LOP3.LUT P0, RZ, R0, 0x3, R115, 0x48, !PT ;  /* 0x0000000300ff7812 */ /* 0x000fe20007804873 */
[----:B------:R-:W-:Y:S01]  /*5bd0*/  @!UPT UIADD3 URZ, UPT, UPT, URZ, URZ, URZ ;  /* 0x000000fffffff290 */ /* 0x000fe2000fffe0ff */
[----:B----4-:R-:W-:Y:S11]  /*5be0*/  @P3 BRA `(.L_x_90) ;  /* 0x0000000000083947 */ /* 0x010ff60003800000 */
[----:B------:R-:W1:Y:S02]  /*5bf0*/  SYNCS.PHASECHK.TRANS64.TRYWAIT P1, [R17+URZ+0xa0], R3 ;  /* 0x0000a003110075a7 */ /* 0x000e6400080211ff */
[----:B-1----:R-:W-:Y:S05]  /*5c00*/  @!P1 BRA `(.L_x_91) ;  /* 0x0000001c00f09947 */ /* 0x002fea0003800000 */
.L_x_90:
[----:B------:R-:W-:Y:S05]  /*5c10*/  @!P0 BRA `(.L_x_92) ;  /* 0x0000000000408947 */ /* 0x000fea0003800000 */
[----:B------:R-:W4:Y:S01]  /*5c20*/  LDCU.64 UR8, c[0x4][0x70] ;  /* 0x01000e00ff0877ac */ /* 0x000f220008000a00 */
[----:B------:R-:W-:Y:S01]  /*5c30*/  MOV R15, 0x0 ;  /* 0x00000000000f7802 */ /* 0x000fe20000000f00 */
[----:B------:R-:W-:Y:S02]  /*5c40*/  HFMA2 R12, -RZ, RZ, 0, 5.9604644775390625e-08 ;  /* 0x00000001ff0c7431 */ /* 0x000fe400000001ff */
[----:B------:R-:W-:Y:S02]  /*5c50*/  IMAD.MOV.U32 R8, RZ, RZ, 0x192 ;  /* 0x00000192ff087424 */ /* 0x000fe400078e00ff */
[----:B------:R-:W-:Y:S01]  /*5c60*/  IMAD.MOV.U32 R13, RZ, RZ, RZ ;  /* 0x000000ffff0d7224 */ /* 0x000fe200078e00ff */
[----:B------:R-:W5:Y:S01]  /*5c70*/  LDCU.64 UR6, c[0x4][0x78] ;  /* 0x01000f00ff0677ac */ /* 0x000f620008000a00 */
[----:B------:R-:W1:Y:S01]  /*5c80*/  LDC.64 R14, c[0x4][R15] ;  /* 0x010000000f0e7b82 */ /* 0x000e620000000a00 */
[----:B------:R-:W2:Y:S01]  /*5c90*/  LDCU.64 UR4, c[0x4][0x10] ;  /* 0x01000200ff0477ac */ /* 0x000ea20008000a00 */
[----:B----4-:R-:W-:Y:S01]  /*5ca0*/  MOV R5, UR9 ;  /* 0x0000000900057c02 */ /* 0x010fe20008000f00 */
[----:B------:R-:W-:Y:S01]  /*5cb0*/  IMAD.U32 R4, RZ, RZ, UR8 ;  /* 0x00000008ff047e24 */ /* 0x000fe2000f8e00ff */
[----:B-----5:R-:W-:Y:S01]  /*5cc0*/  MOV R7, UR7 ;  /* 0x0000000700077c02 */ /* 0x020fe20008000f00 */
[----:B------:R-:W-:Y:S01]  /*5cd0*/  IMAD.U32 R6, RZ, RZ, UR6 ;  /* 0x00000006ff067e24 */ /* 0x000fe2000f8e00ff */
[----:B--2---:R-:W-:Y:S01]  /*5ce0*/  MOV R11, UR5 ;  /* 0x00000005000b7c02 */ /* 0x004fe20008000f00 */
[----:B------:R-:W-:Y:S02]  /*5cf0*/  IMAD.U32 R10, RZ, RZ, UR4 ;  /* 0x00000004ff0a7e24 */ /* 0x000fe4000f8e00ff */
[----:B------:R-:W-:Y:S07]  /*5d00*/  LEPC R20, `(.L_x_92) ;  /* 0x000000001014794e */ /* 0x000fee0000000000 */
[----:B-1-3--:R-:W-:Y:S05]  /*5d10*/  CALL.ABS.NOINC R14 ;  /* 0x000000000e007343 */ /* 0x00afea0003c00000 */
.L_x_92:
[----:B------:R-:W-:Y:S05]  /*5d20*/  WARPSYNC.ALL ;  /* 0x0000000000007948 */ /* 0x000fea0003800000 */
[C---:B------:R-:W-:Y:S01]  /*5d30*/  R2UR UR4, R2.reuse ;  /* 0x00000000020472ca */ /* 0x040fe200000e0000 */
[----:B------:R-:W-:Y:S05]  /*5d40*/  VIADD R0, R2, 0x10 ;  /* 0x0000001002007836 */ /* 0x000fea0000000000 */
[----:B------:R-:W-:Y:S04]  /*5d50*/  SHF.R.U32.HI R0, RZ, 0x15, R0 ;  /* 0x00000015ff007819 */ /* 0x000fe80000011600 */
[----:B------:R-:W-:Y:S03]  /*5d60*/  LOP3.LUT P0, RZ, R0, 0x3, R115, 0x48, !PT ;  /* 0x0000000300ff7812 */ /* 0x000fe60007804873 */
[----:B------:R-:W4:Y:S10]  /*5d70*/  LDTM.16dp256bit.x2 R48, tmem[UR4] ;  /* 0x00000004003079ee */ /* 0x000f3400080a0000 */
[----:B----4-:R-:W-:Y:S05]  /*5d80*/  @!P0 BRA `(.L_x_93) ;  /* 0x0000000000408947 */ /* 0x010fea0003800000 */
        /* <DEDUP_REMOVED lines=16> */
.L_x_93:
[----:B------:R-:W-:Y:S05]  /*5e90*/  WARPSYNC.ALL ;  /* 0x0000000000007948 */ /* 0x000fea0003800000 */
[C---:B------:R-:W-:Y:S01]  /*5ea0*/  R2UR UR4, R2.reuse ;  /* 0x00000000020472ca */ /* 0x040fe200000e0000 */
[----:B------:R-:W-:Y:S05]  /*5eb0*/  VIADD R0, R2, 0x20 ;  /* 0x0000002002007836 */ /* 0x000fea0000000000 */
[----:B------:R-:W-:Y:S04]  /*5ec0*/  SHF.R.U32.HI R0, RZ, 0x15, R0 ;  /* 0x00000015ff007819 */ /* 0x000fe80000011600 */
[----:B------:R-:W-:Y:S03]  /*5ed0*/  LOP3.LUT P0, RZ, R0, 0x3, R115, 0x48, !PT ;  /* 0x0000000300ff7812 */ /* 0x000fe60007804873 */
[----:B------:R-:W4:Y:S10]  /*5ee0*/  LDTM.16dp256bit.x2 R40, tmem[UR4+0x10] ;  /* 0x00001004002879ee */ /* 0x000f3400080a0000 */
        /* <DEDUP_REMOVED lines=17> */
.L_x_94:
        /* <DEDUP_REMOVED lines=23> */
.L_x_95:
        /* <DEDUP_REMOVED lines=23> */
.L_x_96:
[----:B------:R-:W-:Y:S01]  /*62e0*/  ISETP.NE.AND P0, PT, R121, RZ, PT ;  /* 0x000000ff7900720c */ /* 0x000fe20003f05270 */
[----:B------:R-:W-:Y:S05]  /*62f0*/  WARPSYNC.ALL ;  /* 0x0000000000007948 */ /* 0x000fea0003800000 */
[----:B------:R-:W-:Y:S01]  /*6300*/  R2UR UR4, R2 ;  /* 0x00000000020472ca */ /* 0x000fe200000e0000 */
[----:B---3--:R-:W-:Y:S01]  /*6310*/  FMUL R0, R66, R48 ;  /* 0x0000003042007220 */ /* 0x008fe20000400000 */
[----:B--2---:R-:W-:Y:S01]  /*6320*/  SHF.L.U32 R48, R72, 0x10, RZ ;  /* 0x0000001048307819 */ /* 0x004fe200000006ff */
[----:B------:R-:W-:Y:S01]  /*6330*/  FMUL R2, R66, R49 ;  /* 0x0000003142027220 */ /* 0x000fe20000400000 */
[----:B------:R-:W-:Y:S01]  /*6340*/  LOP3.LUT R49, R72, 0xffff0000, RZ, 0xc0, !PT ;  /* 0xffff000048317812 */ /* 0x000fe200078ec0ff */
[----:B-1----:R-:W-:Y:S01]  /*6350*/  FMUL R3, R66, R50 ;  /* 0x0000003242037220 */ /* 0x002fe20000400000 */
[----:B------:R-:W-:Y:S01]  /*6360*/  SHF.L.U32 R50, R73, 0x10, RZ ;  /* 0x0000001049327819 */ /* 0x000fe200000006ff */
[----:B------:R-:W-:Y:S01]  /*6370*/  FFMA R0, R67, R48, R0 ;  /* 0x0000003043007223 */ /* 0x000fe20000000000 */
[----:B------:R-:W-:Y:S01]  /*6380*/  R2UR UR5, R17 ;  /* 0x00000000110572ca */ /* 0x000fe200000e0000 */
[----:B------:R-:W-:Y:S01]  /*6390*/  FFMA R2, R67, R49, R2 ;  /* 0x0000003143027223 */ /* 0x000fe20000000002 */
[----:B------:R-:W-:Y:S01]  /*63a0*/  SHF.L.U32 R72, R77, 0x10, RZ ;  /* 0x000000104d487819 */ /* 0x000fe200000006ff */
[----:B------:R-:W-:Y:S01]  /*63b0*/  FFMA R3, R67, R50, R3 ;  /* 0x0000003243037223 */ /* 0x000fe20000000003 */
[----:B------:R-:W-:Y:S01]  /*63c0*/  SHF.L.U32 R80, R85, 0x10, RZ ;  /* 0x0000001055507819 */ /* 0x000fe200000006ff */
[----:B------:R-:W1:Y:S01]  /*63d0*/  LDTM.16dp256bit.x2 R4, tmem[UR4+0x40] ;  /* 0x00004004000479ee */ /* 0x000e6200080a0000 */
[----:B------:R-:W-:Y:S01]  /*63e0*/  F2FP.BF16.F32.PACK_AB R48, R2, R0 ;  /* 0x000000000230723e */ /* 0x000fe200000010ff */
[----:B------:R-:W-:Y:S01]  /*63f0*/  NOP ;  /* 0x0000000000007918 */ /* 0x000fe20000000000 */
[----:B------:R-:W-:Y:S01]  /*6400*/  MOV R0, UR42 ;  /* 0x0000002a00007c02 */ /* 0x000fe20008000f00 */
[C---:B------:R-:W-:Y:S01]  /*6410*/  FMUL R12, R66.reuse, R51 ;  /* 0x00000033420c7220 */ /* 0x040fe20000400000 */
[----:B------:R-:W-:Y:S01]  /*6420*/  LOP3.LUT R51, R73, 0xffff0000, RZ, 0xc0, !PT ;  /* 0xffff000049337812 */ /* 0x000fe200078ec0ff */
[----:B------:R-:W-:Y:S01]  /*6430*/  FMUL R13, R66, R52 ;  /* 0x00000034420d7220 */ /* 0x000fe20000400000 */
[----:B------:R-:W-:Y:S01]  /*6440*/  SHF.L.U32 R52, R74, 0x10, RZ ;  /* 0x000000104a347819 */ /* 0x000fe200000006ff */
[----:B------:R-:W-:Y:S01]  /*6450*/  UIADD3 UR5, UPT, UPT, UR5, 0xc0, URZ ;  /* 0x000000c005057890 */ /* 0x000fe2000fffe0ff */
[----:B------:R-:W-:Y:S01]  /*6460*/  LOP3.LUT R73, R77, 0xffff0000, RZ, 0xc0, !PT ;  /* 0xffff00004d497812 */ /* 0x000fe200078ec0ff */
[----:B------:R-:W-:Y:S01]  /*6470*/  FFMA R12, R67, R51, R12 ;  /* 0x00000033430c7223 */ /* 0x000fe2000000000c */
[----:B------:R-:W-:Y:S01]  /*6480*/  LOP3.LUT R77, R79, 0xffff0000, RZ, 0xc0, !PT ;  /* 0xffff00004f4d7812 */ /* 0x000fe200078ec0ff */
[----:B------:R-:W-:Y:S01]  /*6490*/  UPRMT UR5, UR37, 0x654, UR5 ;  /* 0x0000065425057896 */ /* 0x000fe20008000005 */
[----:B------:R-:W-:Y:S01]  /*64a0*/  LOP3.LUT R81, R85, 0xffff0000, RZ, 0xc0, !PT ;  /* 0xffff000055517812 */ /* 0x000fe200078ec0ff */
[----:B------:R-:W-:Y:S01]  /*64b0*/  FMUL R14, R66, R53 ;  /* 0x00000035420e7220 */ /* 0x000fe20000400000 */
[----:B------:R-:W-:Y:S01]  /*64c0*/  LOP3.LUT R53, R74, 0xffff0000, RZ, 0xc0, !PT ;  /* 0xffff00004a357812 */ /* 0x000fe200078ec0ff */
[C---:B------:R-:W-:Y:S01]  /*64d0*/  FMUL R15, R66.reuse, R54 ;  /* 0x00000036420f7220 */ /* 0x040fe20000400000 */
[C---:B------:R-:W-:Y:S01]  /*64e0*/  SHF.L.U32 R54, R75.reuse, 0x10, RZ ;  /* 0x000000104b367819 */ /* 0x040fe200000006ff */
[C---:B------:R-:W-:Y:S01]  /*64f0*/  FMUL R17, R66.reuse, R55 ;  /* 0x0000003742117220 */ /* 0x040fe20000400000 */
[----:B------:R-:W-:Y:S01]  /*6500*/  LOP3.LUT R55, R75, 0xffff0000, RZ, 0xc0, !PT ;  /* 0xffff00004b377812 */ /* 0x000fe200078ec0ff */
[----:B------:R-:W-:Y:S01]  /*6510*/  FMUL R20, R66, R42 ;  /* 0x0000002a42147220 */ /* 0x000fe20000400000 */
[----:B------:R-:W-:Y:S01]  /*6520*/  SHF.L.U32 R42, R68, 0x10, RZ ;  /* 0x00000010442a7819 */ /* 0x000fe200000006ff */
[----:B------:R-:W-:Y:S01]  /*6530*/  FMUL R21, R66, R43 ;  /* 0x0000002b42157220 */ /* 0x000fe20000400000 */
[----:B------:R-:W-:Y:S01]  /*6540*/  LOP3.LUT R43, R68, 0xffff0000, RZ, 0xc0, !PT ;  /* 0xffff0000442b7812 */ /* 0x000fe200078ec0ff */
[----:B------:R-:W-:Y:S01]  /*6550*/  FFMA R13, R67, R52, R13 ;  /* 0x00000034430d7223 */ /* 0x000fe2000000000d */
[----:B------:R-:W-:Y:S01]  /*6560*/  SHF.L.U32 R68, R71, 0x10, RZ ;  /* 0x0000001047447819 */ /* 0x000fe200000006ff */
[----:B------:R-:W-:Y:S01]  /*6570*/  FMUL R18, R66, R40 ;  /* 0x0000002842127220 */ /* 0x000fe20000400000 */
[----:B------:R-:W-:Y:S01]  /*6580*/  SHF.L.U32 R74, R78, 0x10, RZ ;  /* 0x000000104e4a7819 */ /* 0x000fe200000006ff */
[----:B------:R-:W-:Y:S01]  /*6590*/  FMUL R22, R66, R44 ;  /* 0x0000002c42167220 */ /* 0x000fe20000400000 */
[----:B------:R-:W-:Y:S01]  /*65a0*/  SHF.L.U32 R44, R69, 0x10, RZ ;  /* 0x00000010452c7819 */ /* 0x000fe200000006ff */
[----:B------:R-:W-:Y:S01]  /*65b0*/  FFMA R14, R67, R53, R14 ;  /* 0x00000035430e7223 */ /* 0x000fe2000000000e */
[----:B------:R-:W-:Y:S01]  /*65c0*/  LOP3.LUT R75, R78, 0xffff0000, RZ, 0xc0, !PT ;  /* 0xffff00004e4b7812 */ /* 0x000fe200078ec0ff */
[----:B------:R-:W-:Y:S01]  /*65d0*/  FMUL R19, R66, R41 ;  /* 0x0000002942137220 */ /* 0x000fe20000400000 */
[----:B------:R-:W-:Y:S01]  /*65e0*/  SHF.L.U32 R78, R84, 0x10, RZ ;  /* 0x00000010544e7819 */ /* 0x000fe200000006ff */
[C---:B------:R-:W-:Y:S01]  /*65f0*/  FMUL R23, R66.reuse, R45 ;  /* 0x0000002d42177220 */ /* 0x040fe20000400000 */
[----:B------:R-:W-:Y:S01]  /*6600*/  LOP3.LUT R45, R69, 0xffff0000, RZ, 0xc0, !PT ;  /* 0xffff0000452d7812 */ /* 0x000fe200078ec0ff */
[----:B------:R-:W-:Y:S01]  /*6610*/  FFMA R15, R67, R54, R15 ;  /* 0x00000036430f7223 */ /* 0x000fe2000000000f */
[----:B------:R-:W-:Y:S01]  /*6620*/  LOP3.LUT R69, R71, 0xffff0000, RZ, 0xc0, !PT ;  /* 0xffff000047457812 */ /* 0x000fe200078ec0ff */
[----:B------:R-:W-:Y:S01]  /*6630*/  FMUL R40, R66, R46 ;  /* 0x0000002e42287220 */ /* 0x000fe20000400000 */
[----:B------:R-:W-:Y:S01]  /*6640*/  SHF.L.U32 R46, R70, 0x10, RZ ;  /* 0x00000010462e7819 */ /* 0x000fe200000006ff */
[C---:B------:R-:W-:Y:S01]  /*6650*/  FFMA R17, R67.reuse, R55, R17 ;  /* 0x0000003743117223 */ /* 0x040fe20000000011 */
[----:B------:R-:W-:Y:S01]  /*6660*/  LOP3.LUT R71, R76, 0xffff0000, RZ, 0xc0, !PT ;  /* 0xffff00004c477812 */ /* 0x000fe200078ec0ff */
[----:B------:R-:W-:Y:S01]  /*6670*/  FMUL R41, R66, R47 ;  /* 0x0000002f42297220 */ /* 0x000fe20000400000 */
[----:B------:R-:W-:Y:S01]  /*6680*/  LOP3.LUT R47, R70, 0xffff0000, RZ, 0xc0, !PT ;  /* 0xffff0000462f7812 */ /* 0x000fe200078ec0ff */
[C---:B------:R-:W-:Y:S01]  /*6690*/  FFMA R18, R67.reuse, R42, R18 ;  /* 0x0000002a43127223 */ /* 0x040fe20000000012 */
[----:B------:R-:W-:Y:S01]  /*66a0*/  SHF.L.U32 R70, R76, 0x10, RZ ;  /* 0x000000104c467819 */ /* 0x000fe200000006ff */
[----:B------:R-:W-:Y:S01]  /*66b0*/  FFMA R19, R67, R43, R19 ;  /* 0x0000002b43137223 */ /* 0x000fe20000000013 */
[----:B------:R-:W-:Y:S01]  /*66c0*/  SHF.L.U32 R76, R79, 0x10, RZ ;  /* 0x000000104f4c7819 */ /* 0x000fe200000006ff */
[C---:B------:R-:W-:Y:S01]  /*66d0*/  FFMA R20, R67.reuse, R44, R20 ;  /* 0x0000002c43147223 */ /* 0x040fe20000000014 */
[----:B------:R-:W-:Y:S01]  /*66e0*/  LOP3.LUT R79, R84, 0xffff0000, RZ, 0xc0, !PT ;  /* 0xffff0000544f7812 */ /* 0x000fe200078ec0ff */
[C---:B------:R-:W-:Y:S01]  /*66f0*/  FFMA R21, R67.reuse, R45, R21 ;  /* 0x0000002d43157223 */ /* 0x040fe20000000015 */
[C---:B------:R-:W-:Y:S01]  /*6700*/  SHF.L.U32 R82, R86.reuse, 0x10, RZ ;  /* 0x0000001056527819 */ /* 0x040fe200000006ff */
[----:B------:R-:W-:Y:S01]  /*6710*/  FFMA R22, R67, R46, R22 ;  /* 0x0000002e43167223 */ /* 0x000fe20000000016 */
[----:B------:R-:W-:Y:S01]  /*6720*/  LOP3.LUT R83, R86, 0xffff0000, RZ, 0xc0, !PT ;  /* 0xffff000056537812 */ /* 0x000fe200078ec0ff */
[C---:B------:R-:W-:Y:S01]  /*6730*/  FMUL R32, R66.reuse, R32 ;  /* 0x0000002042207220 */ /* 0x040fe20000400000 */
[----:B------:R-:W-:Y:S01]  /*6740*/  SHF.L.U32 R84, R87, 0x10, RZ ;  /* 0x0000001057547819 */ /* 0x000fe200000006ff */
[----:B------:R-:W-:Y:S01]  /*6750*/  FFMA R23, R67, R47, R23 ;  /* 0x0000002f43177223 */ /* 0x000fe20000000017 */
[----:B------:R-:W-:Y:S01]  /*6760*/  LOP3.LUT R85, R87, 0xffff0000, RZ, 0xc0, !PT ;  /* 0xffff000057557812 */ /* 0x000fe200078ec0ff */
[----:B------:R-:W-:Y:S01]  /*6770*/  FMUL R33, R66, R33 ;  /* 0x0000002142217220 */ /* 0x000fe20000400000 */
[C---:B------:R-:W-:Y:S01]  /*6780*/  SHF.L.U32 R86, R92.reuse, 0x10, RZ ;  /* 0x000000105c567819 */ /* 0x040fe200000006ff */
[C---:B------:R-:W-:Y:S01]  /*6790*/  FFMA R40, R67.reuse, R68, R40 ;  /* 0x0000004443287223 */ /* 0x040fe20000000028 */
[----:B------:R-:W-:Y:S01]  /*67a0*/  LOP3.LUT R87, R92, 0xffff0000, RZ, 0xc0, !PT ;  /* 0xffff00005c577812 */ /* 0x000fe200078ec0ff */
[----:B------:R-:W-:Y:S01]  /*67b0*/  FMUL R34, R66, R34 ;  /* 0x0000002242227220 */ /* 0x000fe20000400000 */
[----:B------:R-:W-:Y:S01]  /*67c0*/  F2FP.BF16.F32.PACK_AB R49, R12, R3 ;  /* 0x000000030c31723e */ /* 0x000fe200000010ff */
[----:B------:R-:W-:Y:S01]  /*67d0*/  FFMA R41, R67, R69, R41 ;  /* 0x0000004543297223 */ /* 0x000fe20000000029 */
[----:B------:R-:W-:Y:S01]  /*67e0*/  F2FP.BF16.F32.PACK_AB R50, R14, R13 ;  /* 0x0000000d0e32723e */ /* 0x000fe200000010ff */
[C---:B------:R-:W-:Y:S01]  /*67f0*/  FMUL R35, R66.reuse, R35 ;  /* 0x0000002342237220 */ /* 0x040fe20000400000 */
[----:B------:R-:W-:Y:S01]  /*6800*/  F2FP.BF16.F32.PACK_AB R51, R17, R15 ;  /* 0x0000000f1133723e */ /* 0x000fe200000010ff */
[----:B------:R-:W-:Y:S01]  /*6810*/  FFMA R32, R67, R70, R32 ;  /* 0x0000004643207223 */ /* 0x000fe20000000020 */
[C---:B------:R-:W-:Y:S01]  /*6820*/  SHF.L.U32 R88, R93.reuse, 0x10, RZ ;  /* 0x000000105d587819 */ /* 0x040fe200000006ff */
[----:B------:R-:W-:Y:S01]  /*6830*/  FMUL R36, R66, R36 ;  /* 0x0000002442247220 */ /* 0x000fe20000400000 */
[----:B------:R-:W-:Y:S01]  /*6840*/  LOP3.LUT R89, R93, 0xffff0000, RZ, 0xc0, !PT ;  /* 0xffff00005d597812 */ /* 0x000fe200078ec0ff */
[----:B-1----:R-:W-:Y:S01]  /*6850*/  SYNCS.ARRIVE.TRANS64.RED.A1T0 RZ, [UR5], RZ ;  /* 0x000000ffffff79a7 */ /* 0x002fe20008100405 */
[----:B------:R-:W-:Y:S01]  /*6860*/  F2FP.BF16.F32.PACK_AB R12, R19, R18 ;  /* 0x00000012130c723e */ /* 0x000fe200000010ff */
[----:B------:R-:W-:Y:S01]  /*6870*/  FFMA R33, R67, R71, R33 ;  /* 0x0000004743217223 */ /* 0x000fe20000000021 */
[----:B------:R-:W-:Y:S01]  /*6880*/  F2FP.BF16.F32.PACK_AB R13, R21, R20 ;  /* 0x00000014150d723e */ /* 0x000fe200000010ff */
[----:B------:R-:W-:Y:S01]  /*6890*/  FFMA R34, R67, R72, R34 ;  /* 0x0000004843227223 */ /* 0x000fe20000000022 */
[----:B------:R-:W-:Y:S01]  /*68a0*/  F2FP.BF16.F32.PACK_AB R14, R23, R22 ;  /* 0x00000016170e723e */ /* 0x000fe200000010ff */
[----:B------:R-:W-:Y:S01]  /*68b0*/  FFMA R35, R67, R73, R35 ;  /* 0x0000004943237223 */ /* 0x000fe20000000023 */
[----:B------:R-:W-:Y:S01]  /*68c0*/  F2FP.BF16.F32.PACK_AB R15, R41, R40 ;  /* 0x00000028290f723e */ /* 0x000fe200000010ff */
[----:B------:R-:W-:Y:S01]  /*68d0*/  FFMA R36, R67, R74, R36 ;  /* 0x0000004a43247223 */ /* 0x000fe20000000024 */
[----:B------:R-:W-:Y:S01]  /*68e0*/  F2FP.BF16.F32.PACK_AB R32, R33, R32 ;  /* 0x000000202120723e */ /* 0x000fe200000010ff */
[----:B------:R-:W-:Y:S01]  /*68f0*/  IMAD R0, R0, 0x1400, R114 ;  /* 0x0000140000007824 */ /* 0x000fe200078e0272 */
[----:B------:R-:W-:Y:S01]  /*6900*/  F2FP.BF16.F32.PACK_AB R33, R35, R34 ;  /* 0x000000222321723e */ /* 0x000fe200000010ff */
[C---:B------:R-:W-:Y:S01]  /*6910*/  FMUL R37, R66.reuse, R37 ;  /* 0x0000002542257220 */ /* 0x040fe20000400000 */
[C---:B------:R-:W-:Y:S01]  /*6920*/  FMUL R38, R66.reuse, R38 ;  /* 0x0000002642267220 */ /* 0x040fe20000400000 */
[----:B------:R-:W-:Y:S01]  /*6930*/  FMUL R39, R66, R39 ;  /* 0x0000002742277220 */ /* 0x000fe20000400000 */
[----:B------:R-:W-:Y:S01]  /*6940*/  LEA R0, R0, UR40, 0x1 ;  /* 0x0000002800007c11 */ /* 0x000fe2000f8e08ff */
[C---:B------:R-:W-:Y:S01]  /*6950*/  FFMA R37, R67.reuse, R75, R37 ;  /* 0x0000004b43257223 */ /* 0x040fe20000000025 */
[C---:B------:R-:W-:Y:S01]  /*6960*/  FFMA R38, R67.reuse, R76, R38 ;  /* 0x0000004c43267223 */ /* 0x040fe20000000026 */
[----:B------:R-:W-:Y:S01]  /*6970*/  FFMA R39, R67, R77, R39 ;  /* 0x0000004d43277223 */ /* 0x000fe20000000027 */
[C---:B------:R-:W-:Y:S01]  /*6980*/  FMUL R24, R66.reuse, R24 ;  /* 0x0000001842187220 */ /* 0x040fe20000400000 */
[----:B------:R1:W-:Y:S01]  /*6990*/  STSM.16.M88.4 [R0+0x200], R48 ;  /* 0x0002003000007844 */ /* 0x0003e20000000200 */
[----:B------:R-:W-:Y:S01]  /*69a0*/  F2FP.BF16.F32.PACK_AB R34, R37, R36 ;  /* 0x000000242522723e */ /* 0x000fe200000010ff */
[C---:B------:R-:W-:Y:S01]  /*69b0*/  FMUL R25, R66.reuse, R25 ;  /* 0x0000001942197220 */ /* 0x040fe20000400000 */
[----:B------:R-:W-:Y:S05]  /*69c0*/  F2FP.BF16.F32.PACK_AB R35, R39, R38 ;  /* 0x000000262723723e */ /* 0x000fea00000010ff */
[----:B------:R1:W-:Y:S01]  /*69d0*/  STSM.16.M88.4 [R0+0xa00], R12 ;  /* 0x000a000c00007844 */ /* 0x0003e20000000200 */
[C---:B------:R-:W-:Y:S01]  /*69e0*/  FFMA R24, R67.reuse, R78, R24 ;  /* 0x0000004e43187223 */ /* 0x040fe20000000018 */
[----:B------:R-:W-:Y:S01]  /*69f0*/  FFMA R25, R67, R79, R25 ;  /* 0x0000004f43197223 */ /* 0x000fe20000000019 */
[C---:B------:R-:W-:Y:S05]  /*6a00*/  FMUL R26, R66.reuse, R26 ;  /* 0x0000001a421a7220 */ /* 0x040fea0000400000 */
[----:B------:R1:W-:Y:S01]  /*6a10*/  STSM.16.M88.4 [R0+0x1200], R32 ;  /* 0x0012002000007844 */ /* 0x0003e20000000200 */
[C---:B------:R-:W-:Y:S01]  /*6a20*/  FMUL R27, R66.reuse, R27 ;  /* 0x0000001b421b7220 */ /* 0x040fe20000400000 */
[C---:B------:R-:W-:Y:S01]  /*6a30*/  FMUL R28, R66.reuse, R28 ;  /* 0x0000001c421c7220 */ /* 0x040fe20000400000 */
[----:B------:R-:W-:Y:S01]  /*6a40*/  F2FP.BF16.F32.PACK_AB R24, R25, R24 ;  /* 0x000000181918723e */ /* 0x000fe200000010ff */
[C---:B------:R-:W-:Y:S01]  /*6a50*/  FFMA R26, R67.reuse, R80, R26 ;  /* 0x00000050431a7223 */ /* 0x040fe2000000001a */
[C---:B------:R-:W-:Y:S01]  /*6a60*/  FFMA R27, R67.reuse, R81, R27 ;  /* 0x00000051431b7223 */ /* 0x040fe2000000001b */
[----:B------:R-:W-:Y:S01]  /*6a70*/  FFMA R28, R67, R82, R28 ;  /* 0x00000052431c7223 */ /* 0x000fe2000000001c */
[----:B------:R-:W-:Y:S01]  /*6a80*/  FMUL R29, R66, R29 ;  /* 0x0000001d421d7220 */ /* 0x000fe20000400000 */
[----:B------:R-:W-:Y:S01]  /*6a90*/  SHF.L.U32 R90, R94, 0x10, RZ ;  /* 0x000000105e5a7819 */ /* 0x000fe200000006ff */
[C---:B------:R-:W-:Y:S01]  /*6aa0*/  FMUL R30, R66.reuse, R30 ;  /* 0x0000001e421e7220 */ /* 0x040fe20000400000 */
[----:B------:R-:W-:Y:S01]  /*6ab0*/  F2FP.BF16.F32.PACK_AB R25, R27, R26 ;  /* 0x0000001a1b19723e */ /* 0x000fe200000010ff */
[C---:B------:R-:W-:Y:S01]  /*6ac0*/  FFMA R29, R67.reuse, R83, R29 ;  /* 0x00000053431d7223 */ /* 0x040fe2000000001d */
[C---:B------:R-:W-:Y:S01]  /*6ad0*/  FMUL R31, R66.reuse, R31 ;  /* 0x0000001f421f7220 */ /* 0x040fe20000400000 */
[C---:B------:R-:W-:Y:S01]  /*6ae0*/  FMUL R4, R66.reuse, R4 ;  /* 0x0000000442047220 */ /* 0x040fe20000400000 */
[C---:B------:R-:W-:Y:S01]  /*6af0*/  FMUL R5, R66.reuse, R5 ;  /* 0x0000000542057220 */ /* 0x040fe20000400000 */
[C---:B------:R-:W-:Y:S01]  /*6b00*/  FFMA R30, R67.reuse, R84, R30 ;  /* 0x00000054431e7223 */ /* 0x040fe2000000001e */
[C---:B------:R-:W-:Y:S01]  /*6b10*/  FMUL R6, R66.reuse, R6 ;  /* 0x0000000642067220 */ /* 0x040fe20000400000 */
[C---:B------:R-:W-:Y:S01]  /*6b20*/  FFMA R31, R67.reuse, R85, R31 ;  /* 0x00000055431f7223 */ /* 0x040fe2000000001f */
[----:B------:R-:W-:Y:S01]  /*6b30*/  FMUL R7, R66, R7 ;  /* 0x0000000742077220 */ /* 0x000fe20000400000 */
[C---:B------:R-:W-:Y:S01]  /*6b40*/  FFMA R4, R67.reuse, R86, R4 ;  /* 0x0000005643047223 */ /* 0x040fe20000000004 */
[----:B------:R-:W-:Y:S01]  /*6b50*/  LOP3.LUT R91, R94, 0xffff0000, RZ, 0xc0, !PT ;  /* 0xffff00005e5b7812 */ /* 0x000fe200078ec0ff */
[C---:B------:R-:W-:Y:S01]  /*6b60*/  FMUL R8, R66.reuse, R8 ;  /* 0x0000000842087220 */ /* 0x040fe20000400000 */
[----:B------:R-:W-:Y:S01]  /*6b70*/  FFMA R5, R67, R87, R5 ;  /* 0x0000005743057223 */ /* 0x000fe20000000005 */
[----:B------:R-:W-:Y:S01]  /*6b80*/  SHF.L.U32 R92, R95, 0x10, RZ ;  /* 0x000000105f5c7819 */ /* 0x000fe200000006ff */
[C---:B------:R-:W-:Y:S01]  /*6b90*/  FMUL R9, R66.reuse, R9 ;  /* 0x0000000942097220 */ /* 0x040fe20000400000 */
[----:B------:R-:W-:Y:S01]  /*6ba0*/  FFMA R6, R67, R88, R6 ;  /* 0x0000005843067223 */ /* 0x000fe20000000006 */
[----:B------:R-:W-:Y:S01]  /*6bb0*/  LOP3.LUT R93, R95, 0xffff0000, RZ, 0xc0, !PT ;  /* 0xffff00005f5d7812 */ /* 0x000fe200078ec0ff */
[C---:B------:R-:W-:Y:S01]  /*6bc0*/  FMUL R10, R66.reuse, R10 ;  /* 0x0000000a420a7220 */ /* 0x040fe20000400000 */
[C---:B------:R-:W-:Y:S01]  /*6bd0*/  FFMA R7, R67.reuse, R89, R7 ;  /* 0x0000005943077223 */ /* 0x040fe20000000007 */
[----:B------:R-:W-:Y:S01]  /*6be0*/  FMUL R11, R66, R11 ;  /* 0x0000000b420b7220 */ /* 0x000fe20000400000 */
[C---:B------:R-:W-:Y:S01]  /*6bf0*/  FFMA R8, R67.reuse, R90, R8 ;  /* 0x0000005a43087223 */ /* 0x040fe20000000008 */
[C---:B------:R-:W-:Y:S01]  /*6c00*/  FFMA R9, R67.reuse, R91, R9 ;  /* 0x0000005b43097223 */ /* 0x040fe20000000009 */
[C---:B------:R-:W-:Y:S01]  /*6c10*/  FFMA R10, R67.reuse, R92, R10 ;  /* 0x0000005c430a7223 */ /* 0x040fe2000000000a */
[----:B------:R-:W-:Y:S01]  /*6c20*/  FFMA R11, R67, R93, R11 ;  /* 0x0000005d430b7223 */ /* 0x000fe2000000000b */
[----:B------:R-:W-:Y:S01]  /*6c30*/  F2FP.BF16.F32.PACK_AB R26, R29, R28 ;  /* 0x0000001c1d1a723e */ /* 0x000fe200000010ff */
[----:B------:R-:W-:Y:S01]  /*6c40*/  UIADD3 UR24, UPT, UPT, UR42, 0x1, URZ ;  /* 0x000000012a187890 */ /* 0x000fe2000fffe0ff */
[----:B------:R-:W-:Y:S01]  /*6c50*/  F2FP.BF16.F32.PACK_AB R27, R31, R30 ;  /* 0x0000001e1f1b723e */ /* 0x000fe200000010ff */
[----:B------:R-:W-:Y:S01]  /*6c60*/  BSSY.RECONVERGENT B0, `(.L_x_97) ;  /* 0x000002e000007945 */ /* 0x000fe20003800200 */
[----:B------:R-:W-:Y:S02]  /*6c70*/  F2FP.BF16.F32.PACK_AB R4, R5, R4 ;  /* 0x000000040504723e */ /* 0x000fe400000010ff */
[----:B------:R-:W-:Y:S01]  /*6c80*/  F2FP.BF16.F32.PACK_AB R5, R7, R6 ;  /* 0x000000060705723e */ /* 0x000fe200000010ff */
[----:B------:R1:W-:Y:S01]  /*6c90*/  STSM.16.M88.4 [R0+0x1a00], R24 ;  /* 0x001a001800007844 */ /* 0x0003e20000000200 */
[----:B------:R-:W-:Y:S02]  /*6ca0*/  F2FP.BF16.F32.PACK_AB R6, R9, R8 ;  /* 0x000000080906723e */ /* 0x000fe400000010ff */
[----:B------:R-:W-:Y:S05]  /*6cb0*/  F2FP.BF16.F32.PACK_AB R7, R11, R10 ;  /* 0x0000000a0b07723e */ /* 0x000fea00000010ff */
[----:B------:R1:W-:Y:S01]  /*6cc0*/  STSM.16.M88.4 [R0+0x2200], R4 ;  /* 0x0022000400007844 */ /* 0x0003e20000000200 */
[----:B------:R-:W-:Y:S01]  /*6cd0*/  @!PT LDS RZ, [RZ] ;  /* 0x00000000fffff984 */ /* 0x000fe20000000800 */
[----:B------:R-:W-:Y:S01]  /*6ce0*/  @!PT LDS RZ, [RZ] ;  /* 0x00000000fffff984 */ /* 0x000fe20000000800 */
[----:B------:R-:W-:Y:S01]  /*6cf0*/  @!PT LDS RZ, [RZ] ;  /* 0x00000000fffff984 */ /* 0x000fe20000000800 */
[----:B------:R-:W-:Y:S01]  /*6d00*/  @!PT LDS RZ, [RZ] ;  /* 0x00000000fffff984 */ /* 0x000fe20000000800 */
[----:B------:R2:W-:Y:S07]  /*6d10*/  MEMBAR.ALL.CTA ;  /* 0x0000000000007992 */ /* 0x0005ee0000008000 */
[----:B--2---:R-:W2:Y:S02]  /*6d20*/  FENCE.VIEW.ASYNC.S ;  /* 0x00000000000073c6 */ /* 0x004ea40000000000 */
[----:B--2---:R-:W-:Y:S06]  /*6d30*/  BAR.SYNC.DEFER_BLOCKING 0x1, 0x80 ;  /* 0x0042000000007b1d */ /* 0x004fec0000010000 */
[----:B------:R-:W-:Y:S05]  /*6d40*/  @P0 BRA `(.L_x_98) ;  /* 0x00000000007c0947 */ /* 0x000fea0003800000 */
[----:B------:R-:W-:Y:S01]  /*6d50*/  R2UR UR13, R108 ;  /* 0x000000006c0d72ca */ /* 0x000fe200000e0000 */
[----:B------:R-:W-:Y:S01]  /*6d60*/  UIADD3 UR26, UP0, UPT, UR48, 0x680, URZ ;  /* 0x00000680301a7890 */ /* 0x000fe2000ff1e0ff */
[----:B------:R-:W-:Y:S01]  /*6d70*/  R2UR UR14, R109 ;  /* 0x000000006d0e72ca */ /* 0x000fe200000e0000 */
[----:B------:R-:W-:Y:S02]  /*6d80*/  UIMAD UR16, UR42, 0x2800, UR40 ;  /* 0x000028002a1078a4 */ /* 0x000fe4000f8e0228 */
[----:B------:R-:W-:Y:S02]  /*6d90*/  UIADD3.X UR27, UPT, UPT, URZ, UR49, URZ, UP0, !UPT ;  /* 0x00000031ff1b7290 */ /* 0x000fe400087fe4ff */
[----:B------:R-:W-:Y:S01]  /*6da0*/  UIADD3 UR12, UPT, UPT, UR16, 0x200, URZ ;  /* 0x00000200100c7890 */ /* 0x000fe2000fffe0ff */
[----:B------:R-:W-:Y:S01]  /*6db0*/  UMOV UR15, UR36 ;  /* 0x00000024000f7c82 */ /* 0x000fe20008000000 */
[----:B------:R-:W-:Y:S01]  /*6dc0*/  UIADD3 UR8, UPT, UPT, UR16, 0xa00, URZ ;  /* 0x00000a0010087890 */ /* 0x000fe2000fffe0ff */
[----:B------:R-:W-:Y:S03]  /*6dd0*/  UMOV UR11, UR36 ;  /* 0x00000024000b7c82 */ /* 0x000fe60008000000 */
[----:B------:R-:W-:Y:S02]  /*6de0*/  UIMAD UR13, UR13, 0x50, URZ ;  /* 0x000000500d0d78a4 */ /* 0x000fe4000f8e02ff */
[----:B------:R-:W-:Y:S02]  /*6df0*/  USHF.L.U32 UR14, UR14, 0x6, URZ ;  /* 0x000000060e0e7899 */ /* 0x000fe400080006ff */
[----:B------:R-:W-:Y:S02]  /*6e00*/  UIADD3 UR9, UPT, UPT, UR13, 0x10, URZ ;  /* 0x000000100d097890 */ /* 0x000fe4000fffe0ff */
[----:B------:R-:W-:Y:S02]  /*6e10*/  UIADD3 UR4, UPT, UPT, UR16, 0x1200, URZ ;  /* 0x0000120010047890 */ /* 0x000fe4000fffe0ff */
[----:B------:R-:W-:Y:S01]  /*6e20*/  UIADD3 UR5, UPT, UPT, UR13, 0x20, URZ ;  /* 0x000000200d057890 */ /* 0x000fe2000fffe0ff */
[----:B------:R-:W-:Y:S02]  /*6e30*/  UMOV UR10, UR14 ;  /* 0x0000000e000a7c82 */ /* 0x000fe40008000000 */
[----:B------:R2:W-:Y:S01]  /*6e40*/  UTMASTG.3D [UR12], [UR26] ;  /* 0x0000000c1a0073b5 */ /* 0x0005e20008010000 */
[----:B------:R-:W-:Y:S01]  /*6e50*/  UMOV UR7, UR36 ;  /* 0x0000002400077c82 */ /* 0x000fe20008000000 */
[----:B------:R-:W-:Y:S01]  /*6e60*/  UMOV UR6, UR14 ;  /* 0x0000000e00067c82 */ /* 0x000fe20008000000 */
[----:B------:R-:W-:Y:S02]  /*6e70*/  UIADD3 UR20, UPT, UPT, UR16, 0x1a00, URZ ;  /* 0x00001a0010147890 */ /* 0x000fe4000fffe0ff */
[----:B------:R-:W-:Y:S01]  /*6e80*/  UIADD3 UR21, UPT, UPT, UR13, 0x30, URZ ;  /* 0x000000300d157890 */ /* 0x000fe2000fffe0ff */
[----:B------:R-:W-:Y:S01]  /*6e90*/  UMOV UR23, UR36 ;  /* 0x0000002400177c82 */ /* 0x000fe20008000000 */
[----:B------:R2:W-:Y:S01]  /*6ea0*/  UTMASTG.3D [UR8], [UR26] ;  /* 0x000000081a0073b5 */ /* 0x0005e20008010000 */
[----:B------:R-:W-:Y:S01]  /*6eb0*/  UMOV UR22, UR14 ;  /* 0x0000000e00167c82 */ /* 0x000fe20008000000 */
[----:B------:R-:W-:Y:S02]  /*6ec0*/  UIADD3 UR16, UPT, UPT, UR16, 0x2200, URZ ;  /* 0x0000220010107890 */ /* 0x000fe4000fffe0ff */
[----:B------:R-:W-:Y:S01]  /*6ed0*/  UIADD3 UR17, UPT, UPT, UR13, 0x40, URZ ;  /* 0x000000400d117890 */ /* 0x000fe2000fffe0ff */
[----:B------:R-:W-:Y:S01]  /*6ee0*/  UMOV UR19, UR36 ;  /* 0x0000002400137c82 */ /* 0x000fe20008000000 */
[----:B------:R-:W-:Y:S01]  /*6ef0*/  UMOV UR18, UR14 ;  /* 0x0000000e00127c82 */ /* 0x000fe20008000000 */
[----:B------:R2:W-:Y:S01]  /*6f00*/  UTMASTG.3D [UR4], [UR26] ;  /* 0x000000041a0073b5 */ /* 0x0005e20008010000 */
[----:B------:R2:W-:Y:S05]  /*6f10*/  UTMASTG.3D [UR20], [UR26] ;  /* 0x000000141a0073b5 */ /* 0x0005ea0008010000 */
[----:B------:R2:W-:Y:S02]  /*6f20*/  UTMASTG.3D [UR16], [UR26] ;  /* 0x000000101a0073b5 */ /* 0x0005e40008010000 */
[----:B--2---:R0:W-:Y:S02]  /*6f30*/  UTMACMDFLUSH ;  /* 0x00000000000079b7 */ /* 0x0041e40000000000 */
.L_x_98:
[----:B------:R-:W-:Y:S05]  /*6f40*/  BSYNC.RECONVERGENT B0 ;  /* 0x0000000000007941 */ /* 0x000fea0003800200 */
.L_x_97:
[----:B------:R-:W-:Y:S04]  /*6f50*/  BSSY.RECONVERGENT B0, `(.L_x_99) ;  /* 0x0000003000007945 */ /* 0x000fe80003800200 */
[----:B------:R-:W-:Y:S05]  /*6f60*/  @P0 BRA `(.L_x_100) ;  /* 0x0000000000040947 */ /* 0x000fea0003800000 */
[----:B------:R-:W-:Y:S04]  /*6f70*/  DEPBAR.LE SB0, 0x0 ;  /* 0x000080000000791a */ /* 0x000fe80000000000 */
.L_x_100:
[----:B------:R-:W-:Y:S05]  /*6f80*/  BSYNC.RECONVERGENT B0 ;  /* 0x0000000000007941 */ /* 0x000fea0003800200 */
.L_x_99:
[----:B------:R-:W-:Y:S01]  /*6f90*/  BAR.SYNC.DEFER_BLOCKING 0x1, 0x80 ;  /* 0x0042000000007b1d */ /* 0x000fe20000010000 */
[----:B------:R-:W-:Y:S01]  /*6fa0*/  UIADD3 UR41, UPT, UPT, UR41, 0x1, URZ ;  /* 0x0000000129297890 */ /* 0x000fe2000fffe0ff */
[----:B------:R-:W-:Y:S03]  /*6fb0*/  IADD3 R65, PT, PT, R65, 0x1, RZ ;  /* 0x0000000141417810 */ /* 0x000fe60007ffe0ff */
[----:B------:R-:W-:Y:S09]  /*6fc0*/  UISETP.NE.AND UP0, UPT, UR41, URZ, UPT ;  /* 0x000000ff2900728c */ /* 0x000ff2000bf05270 */
[----:B------:R-:W-:Y:S05]  /*6fd0*/  BRA.U !UP0, `(.L_x_101) ;  /* 0x0000000108287547 */ /* 0x000fea000b800000 */
[----:B------:R-:W-:Y:S01]  /*6fe0*/  ISETP.NE.AND P0, PT, R124, RZ, PT ;  /* 0x000000ff7c00720c */ /* 0x000fe20003f05270 */
[----:B-1----:R-:W-:Y:S11]  /*6ff0*/  IMAD.U32 R0, RZ, RZ, UR37 ;  /* 0x00000025ff007e24 */ /* 0x002ff6000f8e00ff */
[----:B------:R-:W-:Y:S01]  /*7000*/  @!UPT UIADD3 URZ, UPT, UPT, URZ, URZ, URZ ;  /* 0x000000fffffff290 */ /* 0x000fe2000fffe0ff */
[C---:B------:R-:W-:Y:S01]  /*7010*/  @P0 LEA R2, R117.reuse, UR40, 0x3 ;  /* 0x0000002875020c11 */ /* 0x040fe2000f8e18ff */
[----:B------:R-:W-:Y:S04]  /*7020*/  VIADD R117, R117, 0x1 ;  /* 0x0000000175757836 */ /* 0x000fe80000000000 */
[----:B------:R-:W-:Y:S05]  /*7030*/  @P0 VIADD R2, R2, 0x60 ;  /* 0x0000006002020836 */ /* 0x000fea0000000000 */
[----:B------:R-:W-:Y:S04]  /*7040*/  @P0 PRMT R0, R0, 0x654, R2 ;  /* 0x0000065400000816 */ /* 0x000fe80000000002 */
[----:B------:R2:W-:Y:S01]  /*7050*/  @P0 SYNCS.ARRIVE.TRANS64.RED.A1T0 RZ, [R0+URZ], RZ ;  /* 0x000000ff00ff09a7 */ /* 0x0005e200081004ff */
[C---:B------:R-:W-:Y:S04]  /*7060*/  ISETP.NE.AND P0, PT, R117.reuse, 0x2, PT ;  /* 0x000000027500780c */ /* 0x040fe80003f05270 */
[----:B------:R-:W-:Y:S09]  /*7070*/  SEL R117, R117, RZ, P0 ;  /* 0x000000ff75757207 */ /* 0x000ff20000000000 */
.L_x_101:
[----:B------:R-:W-:Y:S01]  /*7080*/  ISETP.NE.AND P2, PT, R122, RZ, PT ;  /* 0x000000ff7a00720c */ /* 0x000fe20003f45270 */
[----:B------:R-:W-:Y:S01]  /*7090*/  UISETP.NE.AND UP0, UPT, UR24, 0x2, UPT ;  /* 0x000000021800788c */ /* 0x000fe2000bf05270 */
[----:B------:R-:W-:Y:S01]  /*70a0*/  ISETP.NE.AND P0, PT, R123, 0x2, PT ;  /* 0x000000027b00780c */ /* 0x000fe20003f05270 */
[----:B------:R-:W-:Y:S01]  /*70b0*/  IMAD.IADD R108, R63, 0x1, R106 ;  /* 0x000000013f6c7824 */ /* 0x000fe200078e026a */
[----:B------:R-:W-:Y:S01]  /*70c0*/  ISETP.NE.AND P1, PT, R65, 0x4, PT ;  /* 0x000000044100780c */ /* 0x000fe20003f25270 */
[----:B------:R-:W-:Y:S01]  /*70d0*/  USEL UR4, URZ, 0x1, UP0 ;  /* 0x00000001ff047887 */ /* 0x000fe20008000000 */
[----:B------:R-:W-:Y:S01]  /*70e0*/  SEL R2, RZ, 0x1, P0 ;  /* 0x00000001ff027807 */ /* 0x000fe20000000000 */
[----:B------:R-:W-:Y:S01]  /*70f0*/  USEL UR42, UR24, URZ, UP0 ;  /* 0x000000ff182a7287 */ /* 0x000fe20008000000 */
[----:B-12---:R-:W-:Y:S01]  /*7100*/  SEL R0, RZ, 0x1, P1 ;  /* 0x00000001ff007807 */ /* 0x006fe20000800000 */
[----:B------:R-:W-:Y:S01]  /*7110*/  IMAD.IADD R109, R64, 0x1, R107 ;  /* 0x00000001406d7824 */ /* 0x000fe200078e026b */
[----:B------:R-:W-:Y:S02]  /*7120*/  LOP3.LUT R118, R118, R2, RZ, 0x3c, !PT ;  /* 0x0000000276767212 */ /* 0x000fe400078e3cff */
[----:B------:R-:W-:Y:S02]  /*7130*/  LOP3.LUT R120, R120, UR4, RZ, 0x3c, !PT ;  /* 0x0000000478787c12 */ /* 0x000fe4000f8e3cff */
[----:B------:R-:W-:Y:S02]  /*7140*/  @P2 R2UR UR36, R116 ;  /* 0x00000000742422ca */ /* 0x000fe400000e0000 */
[----:B------:R-:W-:Y:S02]  /*7150*/  LOP3.LUT R119, R119, R0, RZ, 0x3c, !PT ;  /* 0x0000000077777212 */ /* 0x000fe400078e3cff */
[----:B------:R-:W-:Y:S02]  /*7160*/  SEL R123, R123, RZ, P0 ;  /* 0x000000ff7b7b7207 */ /* 0x000fe40000000000 */
[----:B------:R-:W-:Y:S01]  /*7170*/  SEL R65, R65, RZ, P1 ;  /* 0x000000ff41417207 */ /* 0x000fe20000800000 */
[----:B------:R-:W-:Y:S08]  /*7180*/  @P2 BRA `(.L_x_102) ;  /* 0xffffffdc001c2947 */ /* 0x000ff0000383ffff */
[----:B------:R-:W-:-:S09]  /*7190*/  UISETP.NE.AND UP0, UPT, UR44, URZ, UPT ;  /* 0x000000ff2c00728c */ /* 0x000fd2000bf05270 */
[----:B------:R-:W-:Y:S05]  /*71a0*/  BRA.U !UP0, `(.L_x_103) ;  /* 0x0000000108487547 */ /* 0x000fea000b800000 */
[----:B------:R-:W1:Y:S02]  /*71b0*/  LDCU.64 UR4, c[0x0][0x890] ;  /* 0x00011200ff0477ac */ /* 0x000e640008000a00 */
[----:B-1----:R-:W-:-:S04]  /*71c0*/  UISETP.NE.U32.AND UP0, UPT, UR4, URZ, UPT ;  /* 0x000000ff0400728c */ /* 0x002fc8000bf05070 */
[----:B------:R-:W-:-:S09]  /*71d0*/  UISETP.NE.AND.EX UP0, UPT, UR5, URZ, UPT, UP0 ;  /* 0x000000ff0500728c */ /* 0x000fd2000bf05300 */
[----:B------:R-:W-:Y:S05]  /*71e0*/  BRA.U UP0, `(.L_x_104) ;  /* 0x00000001000c7547 */ /* 0x000fea000b800000 */
[----:B------:R-:W-:-:S13]  /*71f0*/  FSETP.NEU.AND P0, PT, R67, RZ, PT ;  /* 0x000000ff4300720b */ /* 0x000fda0003f0d000 */
[----:B------:R-:W-:Y:S05]  /*7200*/  @!P0 EXIT ;  /* 0x000000000000894d */ /* 0x000fea0003800000 */
[----:B------:R-:W-:Y:S05]  /*7210*/  BRA `(.L_x_103) ;  /* 0x00000000002c7947 */ /* 0x000fea0003800000 */
.L_x_104:
[----:B------:R-:W-:Y:S01]  /*7220*/  LOP3.LUT P0, RZ, R110, 0xff, RZ, 0xc0, !PT ;  /* 0x000000ff6eff7812 */ /* 0x000fe2000780c0ff */
[----:B------:R-:W-:-:S12]  /*7230*/  BSSY.RECONVERGENT B0, `(.L_x_103) ;  /* 0x0000009000007945 */ /* 0x000fd80003800200 */
[----:B------:R-:W-:Y:S05]  /*7240*/  @P0 BRA `(.L_x_105) ;  /* 0x0000000000140947 */ /* 0x000fea0003800000 */
[----:B------:R-:W1:Y:S02]  /*7250*/  LDCU.64 UR4, c[0x0][0x888] ;  /* 0x00011100ff0477ac */ /* 0x000e640008000a00 */
[----:B-1----:R-:W-:-:S04]  /*7260*/  ISETP.NE.U32.AND P0, PT, RZ, UR4, PT ;  /* 0x00000004ff007c0c */ /* 0x002fc8000bf05070 */
[----:B------:R-:W-:-:S13]  /*7270*/  ISETP.NE.AND.EX P0, PT, RZ, UR5, PT, P0 ;  /* 0x00000005ff007c0c */ /* 0x000fda000bf05300 */
[----:B------:R-:W-:Y:S05]  /*7280*/  @!P0 EXIT ;  /* 0x000000000000894d */ /* 0x000fea0003800000 */
[----:B------:R-:W-:Y:S05]  /*7290*/  BRA `(.L_x_106) ;  /* 0x0000000000087947 */ /* 0x000fea0003800000 */
.L_x_105:
[----:B------:R-:W-:-:S13]  /*72a0*/  FSETP.NEU.AND P0, PT, R67, RZ, PT ;  /* 0x000000ff4300720b */ /* 0x000fda0003f0d000 */
[----:B------:R-:W-:Y:S05]  /*72b0*/  @!P0 EXIT ;  /* 0x000000000000894d */ /* 0x000fea0003800000 */
.L_x_106:
[----:B------:R-:W-:Y:S05]  /*72c0*/  BSYNC.RECONVERGENT B0 ;  /* 0x0000000000007941 */ /* 0x000fea0003800200 */
.L_x_103:
[----:B------:R-:W-:-:S04]  /*72d0*/  DEPBAR.LE SB0, 0x0 ;  /* 0x000080000000791a */ /* 0x000fc80000000000 */
[----:B------:R-:W-:Y:S05]  /*72e0*/  EXIT ;  /* 0x000000000000794d */ /* 0x000fea0003800000 */
.L_x_19:
[----:B--2---:R2:W1:Y:S02]  /*72f0*/  SYNCS.PHASECHK.TRANS64.TRYWAIT P0, [R2+URZ+0xf0], R3 ;  /* 0x0000f003020075a7 */ /* 0x00446400080011ff */
[----:B-1----:R-:W-:Y:S05]  /*7300*/  @!P0 NANOSLEEP.SYNCS 0x989680 ;  /* 0x009896800000895d */ /* 0x002fea0003900000 */
[----:B------:R-:W1:Y:S02]  /*7310*/  @!P0 SYNCS.PHASECHK.TRANS64 P0, [R2+URZ+0xf0], R3 ;  /* 0x0000f003020085a7 */ /* 0x000e6400080010ff */
[----:B-1----:R-:W-:Y:S05]  /*7320*/  @!P0 BRA `(.L_x_19) ;  /* 0xfffffffc00f08947 */ /* 0x002fea000383ffff */
[----:B------:R-:W-:Y:S05]  /*7330*/  BRA `(.L_x_107) ;  /* 0xffffffa000a07947 */ /* 0x000fea000383ffff */
.L_x_22:
[----:B-1----:R-:W-:Y:S07]  /*7340*/  MOV R2, UR33 ;  /* 0x0000002100027c02 */ /* 0x002fee0008000f00 */
.L_x_108:
[----:B-1----:R1:W2:Y:S02]  /*7350*/  SYNCS.PHASECHK.TRANS64.TRYWAIT P0, [R2+URZ+0x28], R4 ;  /* 0x00002804020075a7 */ /* 0x0022a400080011ff */
[----:B--2---:R-:W-:Y:S05]  /*7360*/  @!P0 NANOSLEEP.SYNCS 0x989680 ;  /* 0x009896800000895d */ /* 0x004fea0003900000 */
[----:B------:R-:W2:Y:S02]  /*7370*/  @!P0 SYNCS.PHASECHK.TRANS64 P0, [R2+URZ+0x28], R4 ;  /* 0x00002804020085a7 */ /* 0x000ea400080010ff */
[----:B--2---:R-:W-:Y:S05]  /*7380*/  @!P0 BRA `(.L_x_108) ;  /* 0xfffffffc00f08947 */ /* 0x004fea000383ffff */
[----:B------:R-:W-:Y:S05]  /*7390*/  BRA `(.L_x_21) ;  /* 0xffffffa000f07947 */ /* 0x000fea000383ffff */
.L_x_28:
[----:B-1----:R-:W-:Y:S07]  /*73a0*/  MOV R2, UR33 ;  /* 0x0000002100027c02 */ /* 0x002fee0008000f00 */
.L_x_109:
[----:B-1----:R1:W2:Y:S02]  /*73b0*/  SYNCS.PHASECHK.TRANS64.TRYWAIT P0, [R2+URZ+0x28], R4 ;  /* 0x00002804020075a7 */ /* 0x0022a400080011ff */
[----:B--2---:R-:W-:Y:S05]  /*73c0*/  @!P0 NANOSLEEP.SYNCS 0x989680 ;  /* 0x009896800000895d */ /* 0x004fea0003900000 */
[----:B------:R-:W2:Y:S02]  /*73d0*/  @!P0 SYNCS.PHASECHK.TRANS64 P0, [R2+URZ+0x28], R4 ;  /* 0x00002804020085a7 */ /* 0x000ea400080010ff */
[----:B--2---:R-:W-:Y:S05]  /*73e0*/  @!P0 BRA `(.L_x_109) ;  /* 0xfffffffc00f08947 */ /* 0x004fea000383ffff */
[----:B------:R-:W-:Y:S05]  /*73f0*/  BRA `(.L_x_27) ;  /* 0xffffffa400c87947 */ /* 0x000fea000383ffff */
.L_x_32:
[----:B-1----:R1:W2:Y:S02]  /*7400*/  SYNCS.PHASECHK.TRANS64.TRYWAIT P0, [R2+URZ+0x80], R3 ;  /* 0x00008003020075a7 */ /* 0x0022a400080011ff */
[----:B--2---:R-:W-:Y:S05]  /*7410*/  @!P0 NANOSLEEP.SYNCS 0x989680 ;  /* 0x009896800000895d */ /* 0x004fea0003900000 */
[----:B------:R-:W2:Y:S02]  /*7420*/  @!P0 SYNCS.PHASECHK.TRANS64 P0, [R2+URZ+0x80], R3 ;  /* 0x00008003020085a7 */ /* 0x000ea400080010ff */
[----:B--2---:R-:W-:Y:S05]  /*7430*/  @!P0 BRA `(.L_x_32) ;  /* 0xfffffffc00f08947 */ /* 0x004fea000383ffff */
[----:B------:R-:W-:Y:S05]  /*7440*/  BRA `(.L_x_110) ;  /* 0xffffffa800807947 */ /* 0x000fea000383ffff */
.L_x_36:
[----:B----4-:R-:W-:-:S07]  /*7450*/  MOV R0, UR5 ;  /* 0x0000000500007c02 */ /* 0x010fce0008000f00 */
.L_x_111:
[----:B-1----:R1:W2:Y:S02]  /*7460*/  SYNCS.PHASECHK.TRANS64.TRYWAIT P0, [R0+URZ], R2 ;  /* 0x00000002000075a7 */ /* 0x0022a400080011ff */
[----:B--2---:R-:W-:Y:S05]  /*7470*/  @!P0 NANOSLEEP.SYNCS 0x989680 ;  /* 0x009896800000895d */ /* 0x004fea0003900000 */
[----:B------:R-:W2:Y:S02]  /*7480*/  @!P0 SYNCS.PHASECHK.TRANS64 P0, [R0+URZ], R2 ;  /* 0x00000002000085a7 */ /* 0x000ea400080010ff */
[----:B--2---:R-:W-:Y:S05]  /*7490*/  @!P0 BRA `(.L_x_111) ;  /* 0xfffffffc00f08947 */ /* 0x004fea000383ffff */
[----:B------:R-:W-:Y:S05]  /*74a0*/  BRA `(.L_x_112) ;  /* 0xffffffac00f07947 */ /* 0x000fea000383ffff */
.L_x_37:
[----:B----4-:R-:W-:-:S07]  /*74b0*/  MOV R0, UR5 ;  /* 0x0000000500007c02 */ /* 0x010fce0008000f00 */
.L_x_113:
[----:B-1----:R1:W2:Y:S02]  /*74c0*/  SYNCS.PHASECHK.TRANS64.TRYWAIT P0, [R0+URZ], R3 ;  /* 0x00000003000075a7 */ /* 0x0022a400080011ff */
[----:B--2---:R-:W-:Y:S05]  /*74d0*/  @!P0 NANOSLEEP.SYNCS 0x989680 ;  /* 0x009896800000895d */ /* 0x004fea0003900000 */
[----:B------:R-:W2:Y:S02]  /*74e0*/  @!P0 SYNCS.PHASECHK.TRANS64 P0, [R0+URZ], R3 ;  /* 0x00000003000085a7 */ /* 0x000ea400080010ff */
[----:B--2---:R-:W-:Y:S05]  /*74f0*/  @!P0 BRA `(.L_x_113) ;  /* 0xfffffffc00f08947 */ /* 0x004fea000383ffff */
[----:B------:R-:W-:Y:S05]  /*7500*/  BRA `(.L_x_114) ;  /* 0xffffffac00fc7947 */ /* 0x000fea000383ffff */
.L_x_38:
[----:B----4-:R-:W-:-:S07]  /*7510*/  MOV R0, UR5 ;  /* 0x0000000500007c02 */ /* 0x010fce0008000f00 */
.L_x_115:
[----:B-1----:R1:W2:Y:S02]  /*7520*/  SYNCS.PHASECHK.TRANS64.TRYWAIT P0, [R0+URZ], R3 ;  /* 0x00000003000075a7 */ /* 0x0022a400080011ff */
[----:B--2---:R-:W-:Y:S05]  /*7530*/  @!P0 NANOSLEEP.SYNCS 0x989680 ;  /* 0x009896800000895d */ /* 0x004fea0003900000 */
[----:B------:R-:W2:Y:S02]  /*7540*/  @!P0 SYNCS.PHASECHK.TRANS64 P0, [R0+URZ], R3 ;  /* 0x00000003000085a7 */ /* 0x000ea400080010ff */
[----:B--2---:R-:W-:Y:S05]  /*7550*/  @!P0 BRA `(.L_x_115) ;  /* 0xfffffffc00f08947 */ /* 0x004fea000383ffff */
[----:B------:R-:W-:Y:S05]  /*7560*/  BRA `(.L_x_116) ;  /* 0xffffffb000087947 */ /* 0x000fea000383ffff */
.L_x_39:
[----:B----4-:R-:W-:-:S07]  /*7570*/  MOV R0, UR5 ;  /* 0x0000000500007c02 */ /* 0x010fce0008000f00 */
.L_x_117:
[----:B-1----:R1:W2:Y:S02]  /*7580*/  SYNCS.PHASECHK.TRANS64.TRYWAIT P0, [R0+URZ], R3 ;  /* 0x00000003000075a7 */ /* 0x0022a400080011ff */
[----:B--2---:R-:W-:Y:S05]  /*7590*/  @!P0 NANOSLEEP.SYNCS 0x989680 ;  /* 0x009896800000895d */ /* 0x004fea0003900000 */
[----:B------:R-:W2:Y:S02]  /*75a0*/  @!P0 SYNCS.PHASECHK.TRANS64 P0, [R0+URZ], R3 ;  /* 0x00000003000085a7 */ /* 0x000ea400080010ff */
[----:B--2---:R-:W-:Y:S05]  /*75b0*/  @!P0 BRA `(.L_x_117) ;  /* 0xfffffffc00f08947 */ /* 0x004fea000383ffff */
[----:B------:R-:W-:Y:S05]  /*75c0*/  BRA `(.L_x_118) ;  /* 0xffffffb000147947 */ /* 0x000fea000383ffff */
.L_x_42:
[----:B-1----:R1:W2:Y:S02]  /*75d0*/  SYNCS.PHASECHK.TRANS64.TRYWAIT P0, [R0+URZ+0xe0], R4 ;  /* 0x0000e004000075a7 */ /* 0x0022a400080011ff */
[----:B--2---:R-:W-:Y:S05]  /*75e0*/  @!P0 NANOSLEEP.SYNCS 0x989680 ;  /* 0x009896800000895d */ /* 0x004fea0003900000 */
[----:B------:R-:W2:Y:S02]  /*75f0*/  @!P0 SYNCS.PHASECHK.TRANS64 P0, [R0+URZ+0xe0], R4 ;  /* 0x0000e004000085a7 */ /* 0x000ea400080010ff */
[----:B--2---:R-:W-:Y:S05]  /*7600*/  @!P0 BRA `(.L_x_42) ;  /* 0xfffffffc00f08947 */ /* 0x004fea000383ffff */
[----:B------:R-:W-:Y:S05]  /*7610*/  BRA `(.L_x_119) ;  /* 0xffffffb000707947 */ /* 0x000fea000383ffff */
.L_x_43:
[----:B------:R-:W-:-:S07]  /*7620*/  MOV R0, UR5 ;  /* 0x0000000500007c02 */ /* 0x000fce0008000f00 */
.L_x_120:
[----:B-1----:R1:W2:Y:S02]  /*7630*/  SYNCS.PHASECHK.TRANS64.TRYWAIT P0, [R0+URZ+0x90], R5 ;  /* 0x00009005000075a7 */ /* 0x0022a400080011ff */
[----:B--2---:R-:W-:Y:S05]  /*7640*/  @!P0 NANOSLEEP.SYNCS 0x989680 ;  /* 0x009896800000895d */ /* 0x004fea0003900000 */
[----:B------:R-:W2:Y:S02]  /*7650*/  @!P0 SYNCS.PHASECHK.TRANS64 P0, [R0+URZ+0x90], R5 ;  /* 0x00009005000085a7 */ /* 0x000ea400080010ff */
[----:B--2---:R-:W-:Y:S05]  /*7660*/  @!P0 BRA `(.L_x_120) ;  /* 0xfffffffc00f08947 */ /* 0x004fea000383ffff */
[----:B------:R-:W-:Y:S05]  /*7670*/  BRA `(.L_x_121) ;  /* 0xffffffb000807947 */ /* 0x000fea000383ffff */
.L_x_44:
[----:B-1----:R1:W2:Y:S02]  /*7680*/  SYNCS.PHASECHK.TRANS64.TRYWAIT P1, [R0+URZ+0x80], R4 ;  /* 0x00008004000075a7 */ /* 0x0022a400080211ff */
[----:B--2---:R-:W-:Y:S05]  /*7690*/  @!P1 NANOSLEEP.SYNCS 0x989680 ;  /* 0x009896800000995d */ /* 0x004fea0003900000 */
[----:B------:R-:W2:Y:S02]  /*76a0*/  @!P1 SYNCS.PHASECHK.TRANS64 P1, [R0+URZ+0x80], R4 ;  /* 0x00008004000095a7 */ /* 0x000ea400080210ff */
[----:B--2---:R-:W-:Y:S05]  /*76b0*/  @!P1 BRA `(.L_x_44) ;  /* 0xfffffffc00f09947 */ /* 0x004fea000383ffff */
[----:B------:R-:W-:Y:S05]  /*76c0*/  BRA `(.L_x_122) ;  /* 0xffffffb000b07947 */ /* 0x000fea000383ffff */
.L_x_47:
[----:B------:R-:W-:-:S07]  /*76d0*/  MOV R0, UR5 ;  /* 0x0000000500007c02 */ /* 0x000fce0008000f00 */
.L_x_123:
[----:B-1----:R1:W2:Y:S02]  /*76e0*/  SYNCS.PHASECHK.TRANS64.TRYWAIT P0, [R0+URZ+0x90], R2 ;  /* 0x00009002000075a7 */ /* 0x0022a400080011ff */
[----:B--2---:R-:W-:Y:S05]  /*76f0*/  @!P0 NANOSLEEP.SYNCS 0x989680 ;  /* 0x009896800000895d */ /* 0x004fea0003900000 */
[----:B------:R-:W2:Y:S02]  /*7700*/  @!P0 SYNCS.PHASECHK.TRANS64 P0, [R0+URZ+0x90], R2 ;  /* 0x00009002000085a7 */ /* 0x000ea400080010ff */
[----:B--2---:R-:W-:Y:S05]  /*7710*/  @!P0 BRA `(.L_x_123) ;  /* 0xfffffffc00f08947 */ /* 0x004fea000383ffff */
[----:B------:R-:W-:Y:S05]  /*7720*/  BRA `(.L_x_46) ;  /* 0xffffffb400047947 */ /* 0x000fea000383ffff */
.L_x_54:
[----:B-1----:R1:W2:Y:S02]  /*7730*/  SYNCS.PHASECHK.TRANS64.TRYWAIT P1, [R0+URZ+0x80], R2 ;  /* 0x00008002000075a7 */ /* 0x0022a400080211ff */
[----:B--2---:R-:W-:Y:S05]  /*7740*/  @!P1 NANOSLEEP.SYNCS 0x989680 ;  /* 0x009896800000995d */ /* 0x004fea0003900000 */
[----:B------:R-:W2:Y:S02]  /*7750*/  @!P1 SYNCS.PHASECHK.TRANS64 P1, [R0+URZ+0x80], R2 ;  /* 0x00008002000095a7 */ /* 0x000ea400080210ff */
[----:B--2---:R-:W-:Y:S05]  /*7760*/  @!P1 BRA `(.L_x_54) ;  /* 0xfffffffc00f09947 */ /* 0x004fea000383ffff */
[----:B------:R-:W-:Y:S05]  /*7770*/  BRA `(.L_x_124) ;  /* 0xffffffb800947947 */ /* 0x000fea000383ffff */
.L_x_55:
[----:B------:R-:W-:-:S07]  /*7780*/  MOV R2, UR14 ;  /* 0x0000000e00027c02 */ /* 0x000fce0008000f00 */
.L_x_125:
[----:B-1----:R1:W2:Y:S02]  /*7790*/  SYNCS.PHASECHK.TRANS64.TRYWAIT P0, [R2+URZ+0xc0], R0 ;  /* 0x0000c000020075a7 */ /* 0x0022a400080011ff */
[----:B--2---:R-:W-:Y:S05]  /*77a0*/  @!P0 NANOSLEEP.SYNCS 0x989680 ;  /* 0x009896800000895d */ /* 0x004fea0003900000 */
[----:B------:R-:W2:Y:S02]  /*77b0*/  @!P0 SYNCS.PHASECHK.TRANS64 P0, [R2+URZ+0xc0], R0 ;  /* 0x0000c000020085a7 */ /* 0x000ea400080010ff */
[----:B--2---:R-:W-:Y:S05]  /*77c0*/  @!P0 BRA `(.L_x_125) ;  /* 0xfffffffc00f08947 */ /* 0x004fea000383ffff */
[----:B------:R-:W-:Y:S05]  /*77d0*/  BRA `(.L_x_126) ;  /* 0xffffffb800e07947 */ /* 0x000fea000383ffff */
.L_x_58:
[----:B------:R-:W-:Y:S07]  /*77e0*/  MOV R0, UR19 ;  /* 0x0000001300007c02 */ /* 0x000fee0008000f00 */
.L_x_127:
[----:B-1----:R1:W2:Y:S02]  /*77f0*/  SYNCS.PHASECHK.TRANS64.TRYWAIT P0, [R0+URZ], R2 ;  /* 0x00000002000075a7 */ /* 0x0022a400080011ff */
[----:B--2---:R-:W-:Y:S05]  /*7800*/  @!P0 NANOSLEEP.SYNCS 0x989680 ;  /* 0x009896800000895d */ /* 0x004fea0003900000 */
[----:B------:R-:W2:Y:S02]  /*7810*/  @!P0 SYNCS.PHASECHK.TRANS64 P0, [R0+URZ], R2 ;  /* 0x00000002000085a7 */ /* 0x000ea400080010ff */
[----:B--2---:R-:W-:Y:S05]  /*7820*/  @!P0 BRA `(.L_x_127) ;  /* 0xfffffffc00f08947 */ /* 0x004fea000383ffff */
[----:B------:R-:W-:Y:S05]  /*7830*/  BRA `(.L_x_57) ;  /* 0xffffffb800fc7947 */ /* 0x000fea000383ffff */
.L_x_61:
[----:B------:R-:W-:-:S07]  /*7840*/  MOV R0, UR5 ;  /* 0x0000000500007c02 */ /* 0x000fce0008000f00 */
.L_x_128:
[----:B--2---:R2:W3:Y:S02]  /*7850*/  SYNCS.PHASECHK.TRANS64.TRYWAIT P0, [R0+URZ], R2 ;  /* 0x00000002000075a7 */ /* 0x0044e400080011ff */
[----:B---3--:R-:W-:Y:S05]  /*7860*/  @!P0 NANOSLEEP.SYNCS 0x989680 ;  /* 0x009896800000895d */ /* 0x008fea0003900000 */
[----:B------:R-:W3:Y:S02]  /*7870*/  @!P0 SYNCS.PHASECHK.TRANS64 P0, [R0+URZ], R2 ;  /* 0x00000002000085a7 */ /* 0x000ee400080010ff */
[----:B---3--:R-:W-:Y:S05]  /*7880*/  @!P0 BRA `(.L_x_128) ;  /* 0xfffffffc00f08947 */ /* 0x008fea000383ffff */
[----:B------:R-:W-:Y:S05]  /*7890*/  BRA `(.L_x_129) ;  /* 0xffffffc000287947 */ /* 0x000fea000383ffff */
.L_x_62:
[----:B------:R-:W-:-:S07]  /*78a0*/  MOV R0, UR5 ;  /* 0x0000000500007c02 */ /* 0x000fce0008000f00 */
.L_x_130:
[----:B--2---:R2:W3:Y:S02]  /*78b0*/  SYNCS.PHASECHK.TRANS64.TRYWAIT P0, [R0+URZ], R3 ;  /* 0x00000003000075a7 */ /* 0x0044e400080011ff */
[----:B---3--:R-:W-:Y:S05]  /*78c0*/  @!P0 NANOSLEEP.SYNCS 0x989680 ;  /* 0x009896800000895d */ /* 0x008fea0003900000 */
[----:B------:R-:W3:Y:S02]  /*78d0*/  @!P0 SYNCS.PHASECHK.TRANS64 P0, [R0+URZ], R3 ;  /* 0x00000003000085a7 */ /* 0x000ee400080010ff */
[----:B---3--:R-:W-:Y:S05]  /*78e0*/  @!P0 BRA `(.L_x_130) ;  /* 0xfffffffc00f08947 */ /* 0x008fea000383ffff */
[----:B------:R-:W-:Y:S05]  /*78f0*/  BRA `(.L_x_131) ;  /* 0xffffffc000347947 */ /* 0x000fea000383ffff */
.L_x_63:
[----:B------:R-:W-:-:S07]  /*7900*/  MOV R0, UR5 ;  /* 0x0000000500007c02 */ /* 0x000fce0008000f00 */
.L_x_132:
[----:B--2---:R2:W3:Y:S02]  /*7910*/  SYNCS.PHASECHK.TRANS64.TRYWAIT P0, [R0+URZ], R3 ;  /* 0x00000003000075a7 */ /* 0x0044e400080011ff */
[----:B---3--:R-:W-:Y:S05]  /*7920*/  @!P0 NANOSLEEP.SYNCS 0x989680 ;  /* 0x009896800000895d */ /* 0x008fea0003900000 */
[----:B------:R-:W3:Y:S02]  /*7930*/  @!P0 SYNCS.PHASECHK.TRANS64 P0, [R0+URZ], R3 ;  /* 0x00000003000085a7 */ /* 0x000ee400080010ff */
[----:B---3--:R-:W-:Y:S05]  /*7940*/  @!P0 BRA `(.L_x_132) ;  /* 0xfffffffc00f08947 */ /* 0x008fea000383ffff */
[----:B------:R-:W-:Y:S05]  /*7950*/  BRA `(.L_x_133) ;  /* 0xffffffc000407947 */ /* 0x000fea000383ffff */
.L_x_64:
[----:B--2---:R-:W-:-:S07]  /*7960*/  MOV R0, UR6 ;  /* 0x0000000600007c02 */ /* 0x004fce0008000f00 */
.L_x_134:
[----:B--2---:R2:W3:Y:S02]  /*7970*/  SYNCS.PHASECHK.TRANS64.TRYWAIT P0, [R0+URZ], R2 ;  /* 0x00000002000075a7 */ /* 0x0044e400080011ff */
[----:B---3--:R-:W-:Y:S05]  /*7980*/  @!P0 NANOSLEEP.SYNCS 0x989680 ;  /* 0x009896800000895d */ /* 0x008fea0003900000 */
[----:B------:R-:W3:Y:S02]  /*7990*/  @!P0 SYNCS.PHASECHK.TRANS64 P0, [R0+URZ], R2 ;  /* 0x00000002000085a7 */ /* 0x000ee400080010ff */
[----:B---3--:R-:W-:Y:S05]  /*79a0*/  @!P0 BRA `(.L_x_134) ;  /* 0xfffffffc00f08947 */ /* 0x008fea000383ffff */
[----:B------:R-:W-:Y:S05]  /*79b0*/  BRA `(.L_x_135) ;  /* 0xffffffc0004c7947 */ /* 0x000fea000383ffff */
.L_x_69:
[----:B--2---:R2:W3:Y:S02]  /*79c0*/  SYNCS.PHASECHK.TRANS64.TRYWAIT P0, [R0+URZ+0x80], R2 ;  /* 0x00008002000075a7 */ /* 0x0044e400080011ff */
[----:B---3--:R-:W-:Y:S05]  /*79d0*/  @!P0 NANOSLEEP.SYNCS 0x989680 ;  /* 0x009896800000895d */ /* 0x008fea0003900000 */
[----:B------:R-:W3:Y:S02]  /*79e0*/  @!P0 SYNCS.PHASECHK.TRANS64 P0, [R0+URZ+0x80], R2 ;  /* 0x00008002000085a7 */ /* 0x000ee400080010ff */
[----:B---3--:R-:W-:Y:S05]  /*79f0*/  @!P0 BRA `(.L_x_69) ;  /* 0xfffffffc00f08947 */ /* 0x008fea000383ffff */
[----:B------:R-:W-:Y:S05]  /*7a00*/  BRA `(.L_x_136) ;  /* 0xffffffc400487947 */ /* 0x000fea000383ffff */
.L_x_72:
[----:B------:R-:W-:Y:S07]  /*7a10*/  MOV R0, UR4 ;  /* 0x0000000400007c02 */ /* 0x000fee0008000f00 */
.L_x_137:
[----:B--2---:R2:W3:Y:S02]  /*7a20*/  SYNCS.PHASECHK.TRANS64.TRYWAIT P0, [R0+URZ+0x78], R2 ;  /* 0x00007802000075a7 */ /* 0x0044e400080011ff */
[----:B---3--:R-:W-:Y:S05]  /*7a30*/  @!P0 NANOSLEEP.SYNCS 0x989680 ;  /* 0x009896800000895d */ /* 0x008fea0003900000 */
[----:B------:R-:W3:Y:S02]  /*7a40*/  @!P0 SYNCS.PHASECHK.TRANS64 P0, [R0+URZ+0x78], R2 ;  /* 0x00007802000085a7 */ /* 0x000ee400080010ff */
[----:B---3--:R-:W-:Y:S05]  /*7a50*/  @!P0 BRA `(.L_x_137) ;  /* 0xfffffffc00f08947 */ /* 0x008fea000383ffff */
[----:B------:R-:W-:Y:S05]  /*7a60*/  BRA `(.L_x_71) ;  /* 0xffffffc800307947 */ /* 0x000fea000383ffff */
.L_x_75:
[----:B------:R-:W-:Y:S07]  /*7a70*/  MOV R0, UR13 ;  /* 0x0000000d00007c02 */ /* 0x000fee0008000f00 */
.L_x_138:
[----:B-1----:R1:W2:Y:S02]  /*7a80*/  SYNCS.PHASECHK.TRANS64.TRYWAIT P3, [R0+URZ+0x60], R30 ;  /* 0x0000601e000075a7 */ /* 0x0022a400080611ff */
[----:B--2---:R-:W-:Y:S05]  /*7a90*/  @!P3 NANOSLEEP.SYNCS 0x989680 ;  /* 0x009896800000b95d */ /* 0x004fea0003900000 */
[----:B------:R-:W2:Y:S02]  /*7aa0*/  @!P3 SYNCS.PHASECHK.TRANS64 P3, [R0+URZ+0x60], R30 ;  /* 0x0000601e0000b5a7 */ /* 0x000ea400080610ff */
[----:B--2---:R-:W-:Y:S05]  /*7ab0*/  @!P3 BRA `(.L_x_138) ;  /* 0xfffffffc00f0b947 */ /* 0x004fea000383ffff */
[----:B------:R-:W-:Y:S05]  /*7ac0*/  BRA `(.L_x_139) ;  /* 0xffffffc800cc7947 */ /* 0x000fea000383ffff */
.L_x_77:
[----:B------:R-:W-:-:S07]  /*7ad0*/  MOV R0, UR4 ;  /* 0x0000000400007c02 */ /* 0x000fce0008000f00 */
.L_x_140:
[----:B-1----:R1:W2:Y:S02]  /*7ae0*/  SYNCS.PHASECHK.TRANS64.TRYWAIT P0, [R0+URZ], R2 ;  /* 0x00000002000075a7 */ /* 0x0022a400080011ff */
[----:B--2---:R-:W-:Y:S05]  /*7af0*/  @!P0 NANOSLEEP.SYNCS 0x989680 ;  /* 0x009896800000895d */ /* 0x004fea0003900000 */
[----:B------:R-:W2:Y:S02]  /*7b00*/  @!P0 SYNCS.PHASECHK.TRANS64 P0, [R0+URZ], R2 ;  /* 0x00000002000085a7 */ /* 0x000ea400080010ff */
[----:B--2---:R-:W-:Y:S05]  /*7b10*/  @!P0 BRA `(.L_x_140) ;  /* 0xfffffffc00f08947 */ /* 0x004fea000383ffff */
[----:B------:R-:W-:Y:S05]  /*7b20*/  BRA `(.L_x_141) ;  /* 0xffffffcc00d07947 */ /* 0x000fea000383ffff */
.L_x_79:
[----:B--2---:R2:W4:Y:S02]  /*7b30*/  SYNCS.PHASECHK.TRANS64.TRYWAIT P0, [R0+URZ+0x80], R2 ;  /* 0x00008002000075a7 */ /* 0x00452400080011ff */
[----:B----4-:R-:W-:Y:S05]  /*7b40*/  @!P0 NANOSLEEP.SYNCS 0x989680 ;  /* 0x009896800000895d */ /* 0x010fea0003900000 */
[----:B------:R-:W4:Y:S02]  /*7b50*/  @!P0 SYNCS.PHASECHK.TRANS64 P0, [R0+URZ+0x80], R2 ;  /* 0x00008002000085a7 */ /* 0x000f2400080010ff */
[----:B----4-:R-:W-:Y:S05]  /*7b60*/  @!P0 BRA `(.L_x_79) ;  /* 0xfffffffc00f08947 */ /* 0x010fea000383ffff */
[----:B------:R-:W-:Y:S05]  /*7b70*/  BRA `(.L_x_142) ;  /* 0xffffffd000b47947 */ /* 0x000fea000383ffff */
.L_x_89:
[----:B-1----:R1:W2:Y:S02]  /*7b80*/  SYNCS.PHASECHK.TRANS64.TRYWAIT P0, [R0+URZ+0x50], R2 ;  /* 0x00005002000075a7 */ /* 0x0022a400080011ff */
[----:B--2---:R-:W-:Y:S05]  /*7b90*/  @!P0 NANOSLEEP.SYNCS 0x989680 ;  /* 0x009896800000895d */ /* 0x004fea0003900000 */
[----:B------:R-:W2:Y:S02]  /*7ba0*/  @!P0 SYNCS.PHASECHK.TRANS64 P0, [R0+URZ+0x50], R2 ;  /* 0x00005002000085a7 */ /* 0x000ea400080010ff */
[----:B--2---:R-:W-:Y:S05]  /*7bb0*/  @!P0 BRA `(.L_x_89) ;  /* 0xfffffffc00f08947 */ /* 0x004fea000383ffff */
[----:B------:R-:W-:Y:S05]  /*7bc0*/  BRA `(.L_x_88) ;  /* 0xffffffdc008c7947 */ /* 0x000fea000383ffff */
.L_x_91:
[----:B-1----:R1:W4:Y:S02]  /*7bd0*/  SYNCS.PHASECHK.TRANS64.TRYWAIT P1, [R17+URZ+0xa0], R3 ;  /* 0x0000a003110075a7 */ /* 0x00232400080211ff */
[----:B----4-:R-:W-:Y:S05]  /*7be0*/  @!P1 NANOSLEEP.SYNCS 0x989680 ;  /* 0x009896800000995d */ /* 0x010fea0003900000 */
[----:B------:R-:W4:Y:S02]  /*7bf0*/  @!P1 SYNCS.PHASECHK.TRANS64 P1, [R17+URZ+0xa0], R3 ;  /* 0x0000a003110095a7 */ /* 0x000f2400080210ff */
[----:B----4-:R-:W-:Y:S05]  /*7c00*/  @!P1 BRA `(.L_x_91) ;  /* 0xfffffffc00f09947 */ /* 0x010fea000383ffff */
[----:B------:R-:W-:Y:S05]  /*7c10*/  BRA `(.L_x_90) ;  /* 0xffffffdc00fc7947 */ /* 0x000fea000383ffff */
        .weak           $__internal_0_$__cuda_sm10x_tcgen05_guardrail_trap_col_being_dealloced_not_returned_by_alloc
        .type           $__internal_0_$__cuda_sm10x_tcgen05_guardrail_trap_col_being_dealloced_not_returned_by_alloc,@function
        .size           $__internal_0_$__cuda_sm10x_tcgen05_guardrail_trap_col_being_dealloced_not_returned_by_alloc,($__internal_1_$__cuda_sm10x_tcgen05_guardrail_trap_phase_invalid_during_alloc - $__internal_0_$__cuda_sm10x_tcgen05_guardrail_trap_col_being_dealloced_not_returned_by_alloc)
$__internal_0_$__cuda_sm10x_tcgen05_guardrail_trap_col_being_dealloced_not_returned_by_alloc:
[----:B------:R-:W-:Y:S05]  /*7c20*/  BPT.TRAP 0x1 ;  /* 0x000000040000795c */ /* 0x000fea0000300000 */
[----:B------:R-:W-:-:S04]  /*7c30*/  HFMA2 R3, -RZ, RZ, 0, 0 ;  /* 0x00000000ff037431 */ /* 0x000fc800000001ff */
[----:B------:R-:W-:Y:S05]  /*7c40*/  RET.REL.NODEC R2 `(_ZN7cutlass13device_kernelINS_4gemm6kernel13GemmUniversalIN4cute5tupleIJiiiiEEENS1_10collective13CollectiveMmaINS1_35MainloopSm100TmaUmmaWarpSpecializedILi5ELi2ELi4ENS5_IJNS4_1CILi1EEESB_SB_EEEEENS5_IJNSA_ILi64EEENSA_ILi80EEENSA_ILi128EEEEEENS_10bfloat16_tENS5_IJlSB_lEEESI_SJ_NS4_8TiledMMAINS4_8MMA_AtomIJNS4_20SM100_MMA_F16BF16_SSISI_SI_fLi64ELi80ELNS4_4UMMA5MajorE0ELSO_0ELNSN_7ScaleInE0ELSP_0EEEEEENS4_6LayoutISC_NS5_IJNSA_ILi0EEEST_ST_EEEEENS5_IJNS4_10UnderscoreESW_SW_EEEEENS4_13SM90_TMA_LOADENS4_14ComposedLayoutINS4_7SwizzleILi3ELi4ELi3EEENS4_18smem_ptr_flag_bitsILi16EEENSS_INS5_IJNSA_ILi8EEESE_EEENS5_IJSE_SB_EEEEEEEvNS4_8identityESZ_S19_vS1A_EENS_8epilogue10collective18CollectiveEpilogueINS1C_23Sm100TmaWarpSpecializedILi2ELi1ELi40ELb1ELb0EEEJSH_NS5_IJNSS_ISE_SB_EENSS_ISF_SB_EEEEESI_SJ_SI_SJ_NS1C_6fusion15FusionCallbacksIS1G_NS1K_17LinearCombinationISI_fSI_fLNS_15FloatRoundStyleE2EEESH_S1J_JEEENS4_5SM1004TMEM4LOAD26SM100_TMEM_LOAD_16dp256b2xESZ_NS10_INS11_ILi1ELi4ELi3EEES14_NSS_INS5_IJS15_NSA_ILi16EEEEEENS5_IJS1V_SB_EEEEEEENS4_17SM75_U32x4_LDSM_NENS4_14SM90_TMA_STOREES1Z_NS4_17SM90_U32x4_STSM_NENS4_39AutoVectorizingCopyWithAssumedAlignmentILi128EEEEEEvvEEEEvNT_6ParamsE) ;  /* 0xffffff8002ec7950 */ /* 0x000fea0003c3ffff */
        .weak           $__internal_1_$__cuda_sm10x_tcgen05_guardrail_trap_phase_invalid_during_alloc
        .type           $__internal_1_$__cuda_sm10x_tcgen05_guardrail_trap_phase_invalid_during_alloc,@function
        .size           $__internal_1_$__cuda_sm10x_tcgen05_guardrail_trap_phase_invalid_during_alloc,($__internal_2_$__cuda_sm10x_tcgen05_guardrail_trap_unallocated_columns_being_dealloced - $__internal_1_$__cuda_sm10x_tcgen05_guardrail_trap_phase_invalid_during_alloc)
$__internal_1_$__cuda_sm10x_tcgen05_guardrail_trap_phase_invalid_during_alloc:
[----:B------:R-:W-:Y:S05]  /*7c50*/  BPT.TRAP 0x1 ;  /* 0x000000040000795c */ /* 0x000fea0000300000 */
[----:B------:R-:W-:-:S04]  /*7c60*/  MOV R3, 0x0 ;  /* 0x0000000000037802 */ /* 0x000fc80000000f00 */
[----:B------:R-:W-:Y:S05]  /*7c70*/  RET.REL.NODEC R2 `(_ZN7cutlass13device_kernelINS_4gemm6kernel13GemmUniversalIN4cute5tupleIJiiiiEEENS1_10collective13CollectiveMmaINS1_35MainloopSm100TmaUmmaWarpSpecializedILi5ELi2ELi4ENS5_IJNS4_1CILi1EEESB_SB_EEEEENS5_IJNSA_ILi64EEENSA_ILi80EEENSA_ILi128EEEEEENS_10bfloat16_tENS5_IJlSB_lEEESI_SJ_NS4_8TiledMMAINS4_8MMA_AtomIJNS4_20SM100_MMA_F16BF16_SSISI_SI_fLi64ELi80ELNS4_4UMMA5MajorE0ELSO_0ELNSN_7ScaleInE0ELSP_0EEEEEENS4_6LayoutISC_NS5_IJNSA_ILi0EEEST_ST_EEEEENS5_IJNS4_10UnderscoreESW_SW_EEEEENS4_13SM90_TMA_LOADENS4_14ComposedLayoutINS4_7SwizzleILi3ELi4ELi3EEENS4_18smem_ptr_flag_bitsILi16EEENSS_INS5_IJNSA_ILi8EEESE_EEENS5_IJSE_SB_EEEEEEEvNS4_8identityESZ_S19_vS1A_EENS_8epilogue10collective18CollectiveEpilogueINS1C_23Sm100TmaWarpSpecializedILi2ELi1ELi40ELb1ELb0EEEJSH_NS5_IJNSS_ISE_SB_EENSS_ISF_SB_EEEEESI_SJ_SI_SJ_NS1C_6fusion15FusionCallbacksIS1G_NS1K_17LinearCombinationISI_fSI_fLNS_15FloatRoundStyleE2EEESH_S1J_JEEENS4_5SM1004TMEM4LOAD26SM100_TMEM_LOAD_16dp256b2xESZ_NS10_INS11_ILi1ELi4ELi3EEES14_NSS_INS5_IJS15_NSA_ILi16EEEEEENS5_IJS1V_SB_EEEEEEENS4_17SM75_U32x4_LDSM_NENS4_14SM90_TMA_STOREES1Z_NS4_17SM90_U32x4_STSM_NENS4_39AutoVectorizingCopyWithAssumedAlignmentILi128EEEEEEvvEEEEvNT_6ParamsE) ;  /* 0xffffff8002e07950 */ /* 0x000fea0003c3ffff */
        .weak           $__internal_2_$__cuda_sm10x_tcgen05_guardrail_trap_unallocated_columns_being_dealloced
        .type           $__internal_2_$__cuda_sm10x_tcgen05_guardrail_trap_unallocated_columns_being_dealloced,@function
        .size           $__internal_2_$__cuda_sm10x_tcgen05_guardrail_trap_unallocated_columns_being_dealloced,(.L_x_144 - $__internal_2_$__cuda_sm10x_tcgen05_guardrail_trap_unallocated_columns_being_dealloced)
$__internal_2_$__cuda_sm10x_tcgen05_guardrail_trap_unallocated_columns_being_dealloced:
[----:B------:R-:W-:Y:S05]  /*7c80*/  BPT.TRAP 0x1 ;  /* 0x000000040000795c */ /* 0x000fea0000300000 */
[----:B------:R-:W-:-:S04]  /*7c90*/  HFMA2 R3, -RZ, RZ, 0, 0 ;  /* 0x00000000ff037431 */ /* 0x000fc800000001ff */
[----:B------:R-:W-:Y:S05]  /*7ca0*/  RET.REL.NODEC R2 `(_ZN7cutlass13device_kernelINS_4gemm6kernel13GemmUniversalIN4cute5tupleIJiiiiEEENS1_10collective13CollectiveMmaINS1_35MainloopSm100TmaUmmaWarpSpecializedILi5ELi2ELi4ENS5_IJNS4_1CILi1EEESB_SB_EEEEENS5_IJNSA_ILi64EEENSA_ILi80EEENSA_ILi128EEEEEENS_10bfloat16_tENS5_IJlSB_lEEESI_SJ_NS4_8TiledMMAINS4_8MMA_AtomIJNS4_20SM100_MMA_F16BF16_SSISI_SI_fLi64ELi80ELNS4_4UMMA5MajorE0ELSO_0ELNSN_7ScaleInE0ELSP_0EEEEEENS4_6LayoutISC_NS5_IJNSA_ILi0EEEST_ST_EEEEENS5_IJNS4_10UnderscoreESW_SW_EEEEENS4_13SM90_TMA_LOADENS4_14ComposedLayoutINS4_7SwizzleILi3ELi4ELi3EEENS4_18smem_ptr_flag_bitsILi16EEENSS_INS5_IJNSA_ILi8EEESE_EEENS5_IJSE_SB_EEEEEEEvNS4_8identityESZ_S19_vS1A_EENS_8epilogue10collective18CollectiveEpilogueINS1C_23Sm100TmaWarpSpecializedILi2ELi1ELi40ELb1ELb0EEEJSH_NS5_IJNSS_ISE_SB_EENSS_ISF_SB_EEEEESI_SJ_SI_SJ_NS1C_6fusion15FusionCallbacksIS1G_NS1K_17LinearCombinationISI_fSI_fLNS_15FloatRoundStyleE2EEESH_S1J_JEEENS4_5SM1004TMEM4LOAD26SM100_TMEM_LOAD_16dp256b2xESZ_NS10_INS11_ILi1ELi4ELi3EEES14_NSS_INS5_IJS15_NSA_ILi16EEEEEENS5_IJS1V_SB_EEEEEEENS4_17SM75_U32x4_LDSM_NENS4_14SM90_TMA_STOREES1Z_NS4_17SM90_U32x4_STSM_NENS4_39AutoVectorizingCopyWithAssumedAlignmentILi128EEEEEEvvEEEEvNT_6ParamsE) ;  /* 0xffffff8002d47950 */ /* 0x000fea0003c3ffff */
.L_x_143:
[----:B------:R-:W-:-:S00]  /*7cb0*/  BRA `(.L_x_143) ;  /* 0xfffffffc00fc7947 */ /* 0x000fc0000383ffff */
[----:B------:R-:W-:-:S00]  /*7cc0*/  NOP ;  /* 0x0000000000007918 */ /* 0x000fc00000000000 */
        /* <DEDUP_REMOVED lines=11> */
.L_x_144:


//--------------------- .nv.global.init           --------------------------
	.section	.nv.global.init,"aw",@progbits
.nv.global.init:
	.type		$str$27,@object
	.size		$str$27,($str$28 - $str$27)
$str$27:
        /*0000*/ 	.byte	0x28, 0x61, 0x64, 0x64, 0x72, 0x65, 0x73, 0x73, 0x20, 0x26, 0x20, 0x6d, 0x61, 0x73, 0x6b, 0x29
        /*0010*/ 	.byte	0x20, 0x3d, 0x3d, 0x20, 0x30, 0x00
	.type		$str$28,@object
	.size		$str$28,($str$26 - $str$28)
$str$28:
        /*0016*/ 	.byte	0x2f, 0x74, 0x6d, 0x70, 0x2f, 0x63, 0x75, 0x74, 0x6c, 0x61, 0x73, 0x73, 0x5f, 0x73, 0x77, 0x65
        /*0026*/ 	.byte	0x65, 0x70, 0x5f, 0x73, 0x72, 0x63, 0x2f, 0x69, 0x6e, 0x63, 0x6c, 0x75, 0x64, 0x65, 0x2f, 0x63
        /*0036*/ 	.byte	0x75, 0x74, 0x65, 0x2f, 0x70, 0x6f, 0x69, 0x6e, 0x74, 0x65, 0x72, 0x5f, 0x66, 0x6c, 0x61, 0x67
        /*0046*/ 	.byte	0x67, 0x65, 0x64, 0x2e, 0x68, 0x70, 0x70, 0x00
	.type		$str$26,@object
	.size		$str$26,($str$25 - $str$26)
$str$26:
        /*004e*/ 	.byte	0x2f, 0x74, 0x6d, 0x70, 0x2f, 0x63, 0x75, 0x74, 0x6c, 0x61, 0x73, 0x73, 0x5f, 0x73, 0x77, 0x65
        /*005e*/ 	.byte	0x65, 0x70, 0x5f, 0x73, 0x72, 0x63, 0x2f, 0x69, 0x6e, 0x63, 0x6c, 0x75, 0x64, 0x65, 0x2f, 0x63
        /*006e*/ 	.byte	0x75, 0x74, 0x65, 0x2f, 0x61, 0x74, 0x6f, 0x6d, 0x2f, 0x63, 0x6f, 0x70, 0x79, 0x5f, 0x74, 0x72
        /*007e*/ 	.byte	0x61, 0x69, 0x74, 0x73, 0x5f, 0x73, 0x6d, 0x31, 0x30, 0x30, 0x2e, 0x68, 0x70, 0x70, 0x00
	.type		$str$25,@object
	.size		$str$25,(__unnamed_1 - $str$25)
$str$25:
        /*008d*/ 	.byte	0x28, 0x28, 0x75, 0x69, 0x6e, 0x74, 0x33, 0x32, 0x5f, 0x74, 0x28, 0x74, 0x68, 0x72, 0x65, 0x61
        /*009d*/ 	.byte	0x64, 0x49, 0x64, 0x78, 0x2e, 0x78, 0x29, 0x20, 0x2f, 0x20, 0x33, 0x32, 0x29, 0x20, 0x25, 0x20
        /*00ad*/ 	.byte	0x34, 0x29, 0x20, 0x3d, 0x3d, 0x20, 0x28, 0x28, 0x28, 0x74, 0x6d, 0x65, 0x6d, 0x5f, 0x61, 0x64
        /*00bd*/ 	.byte	0x64, 0x72, 0x20, 0x3e, 0x3e, 0x20, 0x31, 0x36, 0x29, 0x20, 0x2f, 0x20, 0x33, 0x32, 0x29, 0x20
        /*00cd*/ 	.byte	0x25, 0x20, 0x34, 0x29, 0x00
	.type		__unnamed_1,@object
	.size		__unnamed_1,(__unnamed_2 - __unnamed_1)
__unnamed_1:
        /*00d2*/ 	.byte	0x61, 0x75, 0x74, 0x6f, 0x20, 0x63, 0x75, 0x74, 0x65, 0x3a, 0x3a, 0x61, 0x73, 0x5f, 0x70, 0x6f
        /* <DEDUP_REMOVED lines=24> */
        /*0262*/ 	.byte	0x43, 0x3c, 0x35, 0x31, 0x32, 0x30, 0x3e, 0x3e, 0x3e, 0x3e, 0x5d, 0x00
	.type		__unnamed_2,@object
	.size		__unnamed_2,(.L_2 - __unnamed_2)
__unnamed_2:
        /* <DEDUP_REMOVED lines=42> */
        /*050e*/ 	.byte	0x3e, 0x5d, 0x00
.L_2:


//--------------------- .nv.shared._ZN7cutlass13device_kernelINS_4gemm6kernel13GemmUniversalIN4cute5tupleIJiiiiEEENS1_10collective13CollectiveMmaINS1_35MainloopSm100TmaUmmaWarpSpecializedILi5ELi2ELi4ENS5_IJNS4_1CILi1EEESB_SB_EEEEENS5_IJNSA_ILi64EEENSA_ILi80EEENSA_ILi128EEEEEENS_10bfloat16_tENS5_IJlSB_lEEESI_SJ_NS4_8TiledMMAINS4_8MMA_AtomIJNS4_20SM100_MMA_F16BF16_SSISI_SI_fLi64ELi80ELNS4_4UMMA5MajorE0ELSO_0ELNSN_7ScaleInE0ELSP_0EEEEEENS4_6LayoutISC_NS5_IJNSA_ILi0EEEST_ST_EEEEENS5_IJNS4_10UnderscoreESW_SW_EEEEENS4_13SM90_TMA_LOADENS4_14ComposedLayoutINS4_7SwizzleILi3ELi4ELi3EEENS4_18smem_ptr_flag_bitsILi16EEENSS_INS5_IJNSA_ILi8EEESE_EEENS5_IJSE_SB_EEEEEEEvNS4_8identityESZ_S19_vS1A_EENS_8epilogue10collective18CollectiveEpilogueINS1C_23Sm100TmaWarpSpecializedILi2ELi1ELi40ELb1ELb0EEEJSH_NS5_IJNSS_ISE_SB_EENSS_ISF_SB_EEEEESI_SJ_SI_SJ_NS1C_6fusion15FusionCallbacksIS1G_NS1K_17LinearCombinationISI_fSI_fLNS_15FloatRoundStyleE2EEESH_S1J_JEEENS4_5SM1004TMEM4LOAD26SM100_TMEM_LOAD_16dp256b2xESZ_NS10_INS11_ILi1ELi4ELi3EEES14_NSS_INS5_IJS15_NSA_ILi16EEEEEENS5_IJS1V_SB_EEEEEEENS4_17SM75_U32x4_LDSM_NENS4_14SM90_TMA_STOREES1Z_NS4_17SM90_U32x4_STSM_NENS4_39AutoVectorizingCopyWithAssumedAlignmentILi128EEEEEEvvEEEEvNT_6ParamsE --------------------------
	.section	.nv.shared._ZN7cutlass13device_kernelINS_4gemm6kernel13GemmUniversalIN4cute5tupleIJiiiiEEENS1_10collective13CollectiveMmaINS1_35MainloopSm100TmaUmmaWarpSpecializedILi5ELi2ELi4ENS5_IJNS4_1CILi1EEESB_SB_EEEEENS5_IJNSA_ILi64EEENSA_ILi80EEENSA_ILi128EEEEEENS_10bfloat16_tENS5_IJlSB_lEEESI_SJ_NS4_8TiledMMAINS4_8MMA_AtomIJNS4_20SM100_MMA_F16BF16_SSISI_SI_fLi64ELi80ELNS4_4UMMA5MajorE0ELSO_0ELNSN_7ScaleInE0ELSP_0EEEEEENS4_6LayoutISC_NS5_IJNSA_ILi0EEEST_ST_EEEEENS5_IJNS4_10UnderscoreESW_SW_EEEEENS4_13SM90_TMA_LOADENS4_14ComposedLayoutINS4_7SwizzleILi3ELi4ELi3EEENS4_18smem_ptr_flag_bitsILi16EEENSS_INS5_IJNSA_ILi8EEESE_EEENS5_IJSE_SB_EEEEEEEvNS4_8identityESZ_S19_vS1A_EENS_8epilogue10collective18CollectiveEpilogueINS1C_23Sm100TmaWarpSpecializedILi2ELi1ELi40ELb1ELb0EEEJSH_NS5_IJNSS_ISE_SB_EENSS_ISF_SB_EEEEESI_SJ_SI_SJ_NS1C_6fusion15FusionCallbacksIS1G_NS1K_17LinearCombinationISI_fSI_fLNS_15FloatRoundStyleE2EEESH_S1J_JEEENS4_5SM1004TMEM4LOAD26SM100_TMEM_LOAD_16dp256b2xESZ_NS10_INS11_ILi1ELi4ELi3EEES14_NSS_INS5_IJS15_NSA_ILi16EEEEEENS5_IJS1V_SB_EEEEEEENS4_17SM75_U32x4_LDSM_NENS4_14SM90_TMA_STOREES1Z_NS4_17SM90_U32x4_STSM_NENS4_39AutoVectorizingCopyWithAssumedAlignmentILi128EEEEEEvvEEEEvNT_6ParamsE,"aw",@nobits
	.sectionflags	@""
	.align	16
	.zero		1024


//--------------------- .nv.shared.reserved.0     --------------------------
	.section	.nv.shared.reserved.0,"aw",@nobits
	.weak		__nv_reservedSMEM_offset_0_alias
	.size		__nv_reservedSMEM_offset_0_alias, 0, 64
	.other		__nv_reservedSMEM_offset_0_alias,@"STO_CUDA_RESERVED_SHARED STV_DEFAULT"
__nv_reservedSMEM_offset_0_alias:
	.zero		0
.nv.shared.reserved.0:
	.zero		64
	.weak		__nv_reservedSMEM_tcgen05_partition
	.type		__nv_reservedSMEM_tcgen05_partition,@object
	.size		__nv_reservedSMEM_tcgen05_partition,(.L_0 - __nv_reservedSMEM_tcgen05_partition)
__nv_reservedSMEM_tcgen05_partition:
	.zero		32
.L_0:


//--------------------- .nv.global                --------------------------
	.section	.nv.global,"aw",@nobits
.nv.global:
	.type		_ZN40_INTERNAL_88a047c6_4_k_cu_87e44b3f_148624cute1_E,@object
	.size		_ZN40_INTERNAL_88a047c6_4_k_cu_87e44b3f_148624cute1_E,(_ZN40_INTERNAL_88a047c6_4_k_cu_87e44b3f_148624cuda3std3__45__cpo6cbeginE - _ZN40_INTERNAL_88a047c6_4_k_cu_87e44b3f_148624cute1_E)
_ZN40_INTERNAL_88a047c6_4_k_cu_87e44b3f_148624cute1_E:
	.zero		1
	.type		_ZN40_INTERNAL_88a047c6_4_k_cu_87e44b3f_148624cuda3std3__45__cpo6cbeginE,@object
	.size		_ZN40_INTERNAL_88a047c6_4_k_cu_87e44b3f_148624cuda3std3__45__cpo6cbeginE,(_ZN40_INTERNAL_88a047c6_4_k_cu_87e44b3f_148624cuda3std3__48in_placeE - _ZN40_INTERNAL_88a047c6_4_k_cu_87e44b3f_148624cuda3std3__45__cpo6cbeginE)
_ZN40_INTERNAL_88a047c6_4_k_cu_87e44b3f_148624cuda3std3__45__cpo6cbeginE:
	.zero		1
	.type		_ZN40_INTERNAL_88a047c6_4_k_cu_87e44b3f_148624cuda3std3__48in_placeE,@object
	.size		_ZN40_INTERNAL_88a047c6_4_k_cu_87e44b3f_148624cuda3std3__48in_placeE,(_ZN40_INTERNAL_88a047c6_4_k_cu_87e44b3f_148624cuda3std6ranges3__45__cpo9iter_moveE - _ZN40_INTERNAL_88a047c6_4_k_cu_87e44b3f_148624cuda3std3__48in_placeE)
_ZN40_INTERNAL_88a047c6_4_k_cu_87e44b3f_148624cuda3std3__48in_placeE:
	.zero		1
	.type		_ZN40_INTERNAL_88a047c6_4_k_cu_87e44b3f_148624cuda3std6ranges3__45__cpo9iter_moveE,@object
	.size		_ZN40_INTERNAL_88a047c6_4_k_cu_87e44b3f_148624cuda3std6ranges3__45__cpo9iter_moveE,(_ZN40_INTERNAL_88a047c6_4_k_cu_87e44b3f_148624cuda3std3__45__cpo5beginE - _ZN40_INTERNAL_88a047c6_4_k_cu_87e44b3f_148624cuda3std6ranges3__45__cpo9iter_moveE)
_ZN40_INTERNAL_88a047c6_4_k_cu_87e44b3f_148624cuda3std6ranges3__45__cpo9iter_moveE:
	.zero		1
	.type		_ZN40_INTERNAL_88a047c6_4_k_cu_87e44b3f_148624cuda3std3__45__cpo5beginE,@object
	.size		_ZN40_INTERNAL_88a047c6_4_k_cu_87e44b3f_148624cuda3std3__45__cpo5beginE,(_ZN40_INTERNAL_88a047c6_4_k_cu_87e44b3f_148624cuda3std3__442_GLOBAL__N__88a047c6_4_k_cu_87e44b3f_148626ignoreE - _ZN40_INTERNAL_88a047c6_4_k_cu_87e44b3f_148624cuda3std3__45__cpo5beginE)
_ZN40_INTERNAL_88a047c6_4_k_cu_87e44b3f_148624cuda3std3__45__cpo5beginE:
	.zero		1
	.type		_ZN40_INTERNAL_88a047c6_4_k_cu_87e44b3f_148624cuda3std3__442_GLOBAL__N__88a047c6_4_k_cu_87e44b3f_148626ignoreE,@object
	.size		_ZN40_INTERNAL_88a047c6_4_k_cu_87e44b3f_148624cuda3std3__442_GLOBAL__N__88a047c6_4_k_cu_87e44b3f_148626ignoreE,(_ZN40_INTERNAL_88a047c6_4_k_cu_87e44b3f_148624cute7productE - _ZN40_INTERNAL_88a047c6_4_k_cu_87e44b3f_148624cuda3std3__442_GLOBAL__N__88a047c6_4_k_cu_87e44b3f_148626ignoreE)
_ZN40_INTERNAL_88a047c6_4_k_cu_87e44b3f_148624cuda3std3__442_GLOBAL__N__88a047c6_4_k_cu_87e44b3f_148626ignoreE:
	.zero		1
	.type		_ZN40_INTERNAL_88a047c6_4_k_cu_87e44b3f_148624cute7productE,@object
	.size		_ZN40_INTERNAL_88a047c6_4_k_cu_87e44b3f_148624cute7productE,(_ZN40_INTERNAL_88a047c6_4_k_cu_87e44b3f_148624cuda3std3__45__cpo3endE - _ZN40_INTERNAL_88a047c6_4_k_cu_87e44b3f_148624cute7productE)
_ZN40_INTERNAL_88a047c6_4_k_cu_87e44b3f_148624cute7productE:
	.zero		1
	.type		_ZN40_INTERNAL_88a047c6_4_k_cu_87e44b3f_148624cuda3std3__45__cpo3endE,@object
	.size		_ZN40_INTERNAL_88a047c6_4_k_cu_87e44b3f_148624cuda3std3__45__cpo3endE,(_ZN40_INTERNAL_88a047c6_4_k_cu_87e44b3f_148624cuda3std3__419piecewise_constructE - _ZN40_INTERNAL_88a047c6_4_k_cu_87e44b3f_148624cuda3std3__45__cpo3endE)
_ZN40_INTERNAL_88a047c6_4_k_cu_87e44b3f_148624cuda3std3__45__cpo3endE:
	.zero		1
	.type		_ZN40_INTERNAL_88a047c6_4_k_cu_87e44b3f_148624cuda3std3__419piecewise_constructE,@object
	.size		_ZN40_INTERNAL_88a047c6_4_k_cu_87e44b3f_148624cuda3std3__419piecewise_constructE,(_ZN40_INTERNAL_88a047c6_4_k_cu_87e44b3f_148624cuda3std3__45__cpo4cendE - _ZN40_INTERNAL_88a047c6_4_k_cu_87e44b3f_148624cuda3std3__419piecewise_constructE)
_ZN40_INTERNAL_88a047c6_4_k_cu_87e44b3f_148624cuda3std3__419piecewise_constructE:
	.zero		1
	.type		_ZN40_INTERNAL_88a047c6_4_k_cu_87e44b3f_148624cuda3std3__45__cpo4cendE,@object
	.size		_ZN40_INTERNAL_88a047c6_4_k_cu_87e44b3f_148624cuda3std3__45__cpo4cendE,(_ZN40_INTERNAL_88a047c6_4_k_cu_87e44b3f_148624cuda3std6ranges3__45__cpo4swapE - _ZN40_INTERNAL_88a047c6_4_k_cu_87e44b3f_148624cuda3std3__45__cpo4cendE)
_ZN40_INTERNAL_88a047c6_4_k_cu_87e44b3f_148624cuda3std3__45__cpo4cendE:
	.zero		1
	.type		_ZN40_INTERNAL_88a047c6_4_k_cu_87e44b3f_148624cuda3std6ranges3__45__cpo4swapE,@object
	.size		_ZN40_INTERNAL_88a047c6_4_k_cu_87e44b3f_148624cuda3std6ranges3__45__cpo4swapE,(.L_10 - _ZN40_INTERNAL_88a047c6_4_k_cu_87e44b3f_148624cuda3std6ranges3__45__cpo4swapE)
_ZN40_INTERNAL_88a047c6_4_k_cu_87e44b3f_148624cuda3std6ranges3__45__cpo4swapE:
	.zero		1
.L_10:


//--------------------- .nv.constant0._ZN7cutlass13device_kernelINS_4gemm6kernel13GemmUniversalIN4cute5tupleIJiiiiEEENS1_10collective13CollectiveMmaINS1_35MainloopSm100TmaUmmaWarpSpecializedILi5ELi2ELi4ENS5_IJNS4_1CILi1EEESB_SB_EEEEENS5_IJNSA_ILi64EEENSA_ILi80EEENSA_ILi128EEEEEENS_10bfloat16_tENS5_IJlSB_lEEESI_SJ_NS4_8TiledMMAINS4_8MMA_AtomIJNS4_20SM100_MMA_F16BF16_SSISI_SI_fLi64ELi80ELNS4_4UMMA5MajorE0ELSO_0ELNSN_7ScaleInE0ELSP_0EEEEEENS4_6LayoutISC_NS5_IJNSA_ILi0EEEST_ST_EEEEENS5_IJNS4_10UnderscoreESW_SW_EEEEENS4_13SM90_TMA_LOADENS4_14ComposedLayoutINS4_7SwizzleILi3ELi4ELi3EEENS4_18smem_ptr_flag_bitsILi16EEENSS_INS5_IJNSA_ILi8EEESE_EEENS5_IJSE_SB_EEEEEEEvNS4_8identityESZ_S19_vS1A_EENS_8epilogue10collective18CollectiveEpilogueINS1C_23Sm100TmaWarpSpecializedILi2ELi1ELi40ELb1ELb0EEEJSH_NS5_IJNSS_ISE_SB_EENSS_ISF_SB_EEEEESI_SJ_SI_SJ_NS1C_6fusion15FusionCallbacksIS1G_NS1K_17LinearCombinationISI_fSI_fLNS_15FloatRoundStyleE2EEESH_S1J_JEEENS4_5SM1004TMEM4LOAD26SM100_TMEM_LOAD_16dp256b2xESZ_NS10_INS11_ILi1ELi4ELi3EEES14_NSS_INS5_IJS15_NSA_ILi16EEEEEENS5_IJS1V_SB_EEEEEEENS4_17SM75_U32x4_LDSM_NENS4_14SM90_TMA_STOREES1Z_NS4_17SM90_U32x4_STSM_NENS4_39AutoVectorizingCopyWithAssumedAlignmentILi128EEEEEEvvEEEEvNT_6ParamsE --------------------------
	.section	.nv.constant0._ZN7cutlass13device_kernelINS_4gemm6kernel13GemmUniversalIN4cute5tupleIJiiiiEEENS1_10collective13CollectiveMmaINS1_35MainloopSm100TmaUmmaWarpSpecializedILi5ELi2ELi4ENS5_IJNS4_1CILi1EEESB_SB_EEEEENS5_IJNSA_ILi64EEENSA_ILi80EEENSA_ILi128EEEEEENS_10bfloat16_tENS5_IJlSB_lEEESI_SJ_NS4_8TiledMMAINS4_8MMA_AtomIJNS4_20SM100_MMA_F16BF16_SSISI_SI_fLi64ELi80ELNS4_4UMMA5MajorE0ELSO_0ELNSN_7ScaleInE0ELSP_0EEEEEENS4_6LayoutISC_NS5_IJNSA_ILi0EEEST_ST_EEEEENS5_IJNS4_10UnderscoreESW_SW_EEEEENS4_13SM90_TMA_LOADENS4_14ComposedLayoutINS4_7SwizzleILi3ELi4ELi3EEENS4_18smem_ptr_flag_bitsILi16EEENSS_INS5_IJNSA_ILi8EEESE_EEENS5_IJSE_SB_EEEEEEEvNS4_8identityESZ_S19_vS1A_EENS_8epilogue10collective18CollectiveEpilogueINS1C_23Sm100TmaWarpSpecializedILi2ELi1ELi40ELb1ELb0EEEJSH_NS5_IJNSS_ISE_SB_EENSS_ISF_SB_EEEEESI_SJ_SI_SJ_NS1C_6fusion15FusionCallbacksIS1G_NS1K_17LinearCombinationISI_fSI_fLNS_15FloatRoundStyleE2EEESH_S1J_JEEENS4_5SM1004TMEM4LOAD26SM100_TMEM_LOAD_16dp256b2xESZ_NS10_INS11_ILi1ELi4ELi3EEES14_NSS_INS5_IJS15_NSA_ILi16EEEEEENS5_IJS1V_SB_EEEEEEENS4_17SM75_U32x4_LDSM_NENS4_14SM90_TMA_STOREES1Z_NS4_17SM90_U32x4_STSM_NENS4_39AutoVectorizingCopyWithAssumedAlignmentILi128EEEEEEvvEEEEvNT_6ParamsE,"a",@progbits
	.sectionflags	@""
	.align	4
.nv.constant0._ZN7cutlass13device_kernelINS_4gemm6kernel13GemmUniversalIN4cute5tupleIJiiiiEEENS1_10collective13CollectiveMmaINS1_35MainloopSm100TmaUmmaWarpSpecializedILi5ELi2ELi4ENS5_IJNS4_1CILi1EEESB_SB_EEEEENS5_IJNSA_ILi64EEENSA_ILi80EEENSA_ILi128EEEEEENS_10bfloat16_tENS5_IJlSB_lEEESI_SJ_NS4_8TiledMMAINS4_8MMA_AtomIJNS4_20SM100_MMA_F16BF16_SSISI_SI_fLi64ELi80ELNS4_4UMMA5MajorE0ELSO_0ELNSN_7ScaleInE0ELSP_0EEEEEENS4_6LayoutISC_NS5_IJNSA_ILi0EEEST_ST_EEEEENS5_IJNS4_10UnderscoreESW_SW_EEEEENS4_13SM90_TMA_LOADENS4_14ComposedLayoutINS4_7SwizzleILi3ELi4ELi3EEENS4_18smem_ptr_flag_bitsILi16EEENSS_INS5_IJNSA_ILi8EEESE_EEENS5_IJSE_SB_EEEEEEEvNS4_8identityESZ_S19_vS1A_EENS_8epilogue10collective18CollectiveEpilogueINS1C_23Sm100TmaWarpSpecializedILi2ELi1ELi40ELb1ELb0EEEJSH_NS5_IJNSS_ISE_SB_EENSS_ISF_SB_EEEEESI_SJ_SI_SJ_NS1C_6fusion15FusionCallbacksIS1G_NS1K_17LinearCombinationISI_fSI_fLNS_15FloatRoundStyleE2EEESH_S1J_JEEENS4_5SM1004TMEM4LOAD26SM100_TMEM_LOAD_16dp256b2xESZ_NS10_INS11_ILi1ELi4ELi3EEES14_NSS_INS5_IJS15_NSA_ILi16EEEEEENS5_IJS1V_SB_EEEEEEENS4_17SM75_U32x4_LDSM_NENS4_14SM90_TMA_STOREES1Z_NS4_17SM90_U32x4_STSM_NENS4_39AutoVectorizingCopyWithAssumedAlignmentILi128EEEEEEvvEEEEvNT_6ParamsE:
	.zero		2944


//--------------------- SYMBOLS --------------------------

	.type		.nv.reservedSmem.offset0,@object
	.size		.nv.reservedSmem.offset0,0x4
	.type		.nv.reservedSmem.cap,@object
	.size		.nv.reservedSmem.cap,0x4
	.type		__assertfail,@function
